	.target	sm_90a

	.elftype	@"ET_EXEC"


//--------------------- .note.nv.tkinfo           --------------------------
	.section	.note.nv.tkinfo,"",@"SHT_NOTE"
	.sectionflags	@"SHF_NOTE_NV_TKINFO"
	.tkinfo
        /*0018*/ 	.word	0x00000002
        /*0030*/ 	.string	""
        /*0030*/ 	.string	"ptxas"
        /*0030*/ 	.string	"Cuda compilation tools, release 13.0, V13.0.88"
        /*0030*/ 	.string	"Build cuda_13.0.r13.0/compiler.36424714_0"
        /*0030*/ 	.string	"-arch sm_90a -m 64 "



//--------------------- .note.nv.cuinfo           --------------------------
	.section	.note.nv.cuinfo,"",@"SHT_NOTE"
	.sectionflags	@"SHF_NOTE_NV_CUINFO"
        /*0018*/ 	.short	0x0002
        /*001a*/ 	.short	0x005a
        /*001c*/ 	.short	0x0082
	.zero		2


//--------------------- .nv.info                  --------------------------
	.section	.nv.info,"",@"SHT_CUDA_INFO"
	.align	4


	//----- nvinfo : EIATTR_REGCOUNT
	.align		4
        /*0000*/ 	.byte	0x04, 0x2f
        /*0002*/ 	.short	(.L_12 - .L_11)
	.align		4
.L_11:
        /*0004*/ 	.word	index@(_ZN7cutlass13device_kernelINS_4gemm6kernel13GemmUniversalIN4cute5tupleIJiiiiEEENS1_10collective13CollectiveMmaINS1_37MainloopSm90TmaGmmaWarpSpecializedFP8ILi3ENS5_IJNS4_1CILi1EEENSA_ILi4EEESB_EEENS1_35KernelTmaWarpSpecializedCooperativeEEENS5_IJNSA_ILi256EEESG_NSA_ILi128EEEEEENS_12float_e5m2_tENS5_IJlSB_lEEESJ_SK_NS4_8TiledMMAINS4_8MMA_AtomIJNS4_4SM904GMMA31MMA_64x256x32_F32E5M2E5M2_SS_TNILNSO_7ScaleInE1ELSQ_1EEEEEENS4_6LayoutINS5_IJNSA_ILi2EEESB_SB_EEENS5_IJSB_NSA_ILi0EEESW_EEEEENS5_IJNS4_10UnderscoreESZ_SZ_EEEEENS4_23SM90_TMA_LOAD_MULTICASTENS4_14ComposedLayoutINS4_7SwizzleILi3ELi4ELi3EEENS4_18smem_ptr_flag_bitsILi8EEENST_INS5_IJNSA_ILi8EEESH_EEENS5_IJSH_SB_EEEEEEEvNS4_8identityENS4_13SM90_TMA_LOADES1C_vS1D_EENS_8epilogue10collective6detail29Sm90TmaWarpSpecializedAdapterINS1H_15DefaultEpilogueISJ_SK_SK_NS1G_6thread17LinearCombinationISJ_Li1EffLNS1L_9ScaleType4KindE0ELNS_15FloatRoundStyleE2ESJ_EENS1_15EpilogueDefaultEEEEEvvEEEEvNT_6ParamsE)
        /*0008*/ 	.word	0x000000a8


	//----- nvinfo : EIATTR_FRAME_SIZE
	.align		4
.L_12:
        /*000c*/ 	.byte	0x04, 0x11
        /*000e*/ 	.short	(.L_14 - .L_13)
	.align		4
.L_13:
        /*0010*/ 	.word	index@(_ZN7cutlass13device_kernelINS_4gemm6kernel13GemmUniversalIN4cute5tupleIJiiiiEEENS1_10collective13CollectiveMmaINS1_37MainloopSm90TmaGmmaWarpSpecializedFP8ILi3ENS5_IJNS4_1CILi1EEENSA_ILi4EEESB_EEENS1_35KernelTmaWarpSpecializedCooperativeEEENS5_IJNSA_ILi256EEESG_NSA_ILi128EEEEEENS_12float_e5m2_tENS5_IJlSB_lEEESJ_SK_NS4_8TiledMMAINS4_8MMA_AtomIJNS4_4SM904GMMA31MMA_64x256x32_F32E5M2E5M2_SS_TNILNSO_7ScaleInE1ELSQ_1EEEEEENS4_6LayoutINS5_IJNSA_ILi2EEESB_SB_EEENS5_IJSB_NSA_ILi0EEESW_EEEEENS5_IJNS4_10UnderscoreESZ_SZ_EEEEENS4_23SM90_TMA_LOAD_MULTICASTENS4_14ComposedLayoutINS4_7SwizzleILi3ELi4ELi3EEENS4_18smem_ptr_flag_bitsILi8EEENST_INS5_IJNSA_ILi8EEESH_EEENS5_IJSH_SB_EEEEEEEvNS4_8identityENS4_13SM90_TMA_LOADES1C_vS1D_EENS_8epilogue10collective6detail29Sm90TmaWarpSpecializedAdapterINS1H_15DefaultEpilogueISJ_SK_SK_NS1G_6thread17LinearCombinationISJ_Li1EffLNS1L_9ScaleType4KindE0ELNS_15FloatRoundStyleE2ESJ_EENS1_15EpilogueDefaultEEEEEvvEEEEvNT_6ParamsE)
        /*0014*/ 	.word	0x00000cc8


	//----- nvinfo : EIATTR_MIN_STACK_SIZE
	.align		4
.L_14:
        /*0018*/ 	.byte	0x04, 0x12
        /*001a*/ 	.short	(.L_16 - .L_15)
	.align		4
.L_15:
        /*001c*/ 	.word	index@(_ZN7cutlass13device_kernelINS_4gemm6kernel13GemmUniversalIN4cute5tupleIJiiiiEEENS1_10collective13CollectiveMmaINS1_37MainloopSm90TmaGmmaWarpSpecializedFP8ILi3ENS5_IJNS4_1CILi1EEENSA_ILi4EEESB_EEENS1_35KernelTmaWarpSpecializedCooperativeEEENS5_IJNSA_ILi256EEESG_NSA_ILi128EEEEEENS_12float_e5m2_tENS5_IJlSB_lEEESJ_SK_NS4_8TiledMMAINS4_8MMA_AtomIJNS4_4SM904GMMA31MMA_64x256x32_F32E5M2E5M2_SS_TNILNSO_7ScaleInE1ELSQ_1EEEEEENS4_6LayoutINS5_IJNSA_ILi2EEESB_SB_EEENS5_IJSB_NSA_ILi0EEESW_EEEEENS5_IJNS4_10UnderscoreESZ_SZ_EEEEENS4_23SM90_TMA_LOAD_MULTICASTENS4_14ComposedLayoutINS4_7SwizzleILi3ELi4ELi3EEENS4_18smem_ptr_flag_bitsILi8EEENST_INS5_IJNSA_ILi8EEESH_EEENS5_IJSH_SB_EEEEEEEvNS4_8identityENS4_13SM90_TMA_LOADES1C_vS1D_EENS_8epilogue10collective6detail29Sm90TmaWarpSpecializedAdapterINS1H_15DefaultEpilogueISJ_SK_SK_NS1G_6thread17LinearCombinationISJ_Li1EffLNS1L_9ScaleType4KindE0ELNS_15FloatRoundStyleE2ESJ_EENS1_15EpilogueDefaultEEEEEvvEEEEvNT_6ParamsE)
        /*0020*/ 	.word	0x00000cc8
.L_16:


//--------------------- .nv.compat                --------------------------
	.section	.nv.compat,"",@"SHT_CUDA_COMPAT_INFO"
	.align	4
        /*0000*/ 	.byte	0x02, 0x09, 0x01, 0x00, 0x02, 0x02, 0x04, 0x00, 0x02, 0x05, 0x05, 0x00, 0x03, 0x07, 0x01, 0x01
        /*0010*/ 	.byte	0x02, 0x03, 0x01, 0x00, 0x02, 0x06, 0x01, 0x00, 0x04, 0x0b, 0x08, 0x00, 0x00, 0x00, 0x00, 0x00
        /*0020*/ 	.byte	0x00, 0x00, 0x00, 0x00


//--------------------- .nv.info._ZN7cutlass13device_kernelINS_4gemm6kernel13GemmUniversalIN4cute5tupleIJiiiiEEENS1_10collective13CollectiveMmaINS1_37MainloopSm90TmaGmmaWarpSpecializedFP8ILi3ENS5_IJNS4_1CILi1EEENSA_ILi4EEESB_EEENS1_35KernelTmaWarpSpecializedCooperativeEEENS5_IJNSA_ILi256EEESG_NSA_ILi128EEEEEENS_12float_e5m2_tENS5_IJlSB_lEEESJ_SK_NS4_8TiledMMAINS4_8MMA_AtomIJNS4_4SM904GMMA31MMA_64x256x32_F32E5M2E5M2_SS_TNILNSO_7ScaleInE1ELSQ_1EEEEEENS4_6LayoutINS5_IJNSA_ILi2EEESB_SB_EEENS5_IJSB_NSA_ILi0EEESW_EEEEENS5_IJNS4_10UnderscoreESZ_SZ_EEEEENS4_23SM90_TMA_LOAD_MULTICASTENS4_14ComposedLayoutINS4_7SwizzleILi3ELi4ELi3EEENS4_18smem_ptr_flag_bitsILi8EEENST_INS5_IJNSA_ILi8EEESH_EEENS5_IJSH_SB_EEEEEEEvNS4_8identityENS4_13SM90_TMA_LOADES1C_vS1D_EENS_8epilogue10collective6detail29Sm90TmaWarpSpecializedAdapterINS1H_15DefaultEpilogueISJ_SK_SK_NS1G_6thread17LinearCombinationISJ_Li1EffLNS1L_9ScaleType4KindE0ELNS_15FloatRoundStyleE2ESJ_EENS1_15EpilogueDefaultEEEEEvvEEEEvNT_6ParamsE --------------------------
	.section	.nv.info._ZN7cutlass13device_kernelINS_4gemm6kernel13GemmUniversalIN4cute5tupleIJiiiiEEENS1_10collective13CollectiveMmaINS1_37MainloopSm90TmaGmmaWarpSpecializedFP8ILi3ENS5_IJNS4_1CILi1EEENSA_ILi4EEESB_EEENS1_35KernelTmaWarpSpecializedCooperativeEEENS5_IJNSA_ILi256EEESG_NSA_ILi128EEEEEENS_12float_e5m2_tENS5_IJlSB_lEEESJ_SK_NS4_8TiledMMAINS4_8MMA_AtomIJNS4_4SM904GMMA31MMA_64x256x32_F32E5M2E5M2_SS_TNILNSO_7ScaleInE1ELSQ_1EEEEEENS4_6LayoutINS5_IJNSA_ILi2EEESB_SB_EEENS5_IJSB_NSA_ILi0EEESW_EEEEENS5_IJNS4_10UnderscoreESZ_SZ_EEEEENS4_23SM90_TMA_LOAD_MULTICASTENS4_14ComposedLayoutINS4_7SwizzleILi3ELi4ELi3EEENS4_18smem_ptr_flag_bitsILi8EEENST_INS5_IJNSA_ILi8EEESH_EEENS5_IJSH_SB_EEEEEEEvNS4_8identityENS4_13SM90_TMA_LOADES1C_vS1D_EENS_8epilogue10collective6detail29Sm90TmaWarpSpecializedAdapterINS1H_15DefaultEpilogueISJ_SK_SK_NS1G_6thread17LinearCombinationISJ_Li1EffLNS1L_9ScaleType4KindE0ELNS_15FloatRoundStyleE2ESJ_EENS1_15EpilogueDefaultEEEEEvvEEEEvNT_6ParamsE,"",@"SHT_CUDA_INFO"
	.sectionflags	@""
	.align	4


	//----- nvinfo : EIATTR_CUDA_API_VERSION
	.align		4
        /*0000*/ 	.byte	0x04, 0x37
        /*0002*/ 	.short	(.L_18 - .L_17)
.L_17:
        /*0004*/ 	.word	0x00000082


	//----- nvinfo : EIATTR_KPARAM_INFO
	.align		4
.L_18:
        /*0008*/ 	.byte	0x04, 0x17
        /*000a*/ 	.short	(.L_20 - .L_19)
.L_19:
        /*000c*/ 	.word	0x00000000
        /*0010*/ 	.short	0x0000
        /*0012*/ 	.short	0x0070
        /*0014*/ 	.byte	0x00, 0xf0, 0x01, 0x10


	//----- nvinfo : EIATTR_SPARSE_MMA_MASK
	.align		4
.L_20:
        /*0018*/ 	.byte	0x03, 0x50
        /*001a*/ 	.short	0x0000


	//----- nvinfo : EIATTR_MAXREG_COUNT
	.align		4
        /*001c*/ 	.byte	0x03, 0x1b
        /*001e*/ 	.short	0x00a8


	//----- nvinfo : EIATTR_NUM_BARRIERS
	.align		4
        /*0020*/ 	.byte	0x02, 0x4c
        /*0022*/ 	.byte	0x01
	.zero		1


	//----- nvinfo : EIATTR_ANNOTATIONS
	.align		4
        /*0024*/ 	.byte	0x04, 0x55
        /*0026*/ 	.short	(.L_22 - .L_21)


	//   ....[0]....
.L_21:
        /*0028*/ 	.word	0x00000001
        /*002c*/ 	.byte	0x50, 0x06, 0x00, 0x00, 0x01, 0x00, 0x00, 0x00, 0x80, 0x08, 0x00, 0x00, 0x01, 0x00, 0x00, 0x00
        /* <DEDUP_REMOVED lines=2037> */
        /*7f8c*/ 	.byte	0xf0, 0x9a, 0x02, 0x00, 0x01, 0x00, 0x00, 0x00, 0x40, 0x9b, 0x02, 0x00


	//----- nvinfo : EIATTR_MERCURY_ISA_VERSION
	.align		4
.L_22:
        /*7f98*/ 	.byte	0x03, 0x5f
        /*7f9a*/ 	.short	0x0101


	//----- nvinfo : EIATTR_INT_WARP_WIDE_INSTR_OFFSETS
	.align		4
        /*7f9c*/ 	.byte	0x04, 0x31
        /*7f9e*/ 	.short	(.L_24 - .L_23)


	//   ....[0]....
.L_23:
        /*7fa0*/ 	.word	0x00000510


	//   ....[1]....
        /*7fa4*/ 	.word	0x00000530


	//   ....[2]....
        /*7fa8*/ 	.word	0x00000680


	//----- nvinfo : EIATTR_COOP_GROUP_MASK_REGIDS
	.align		4
.L_24:
        /*7fac*/ 	.byte	0x04, 0x29
        /*7fae*/ 	.short	(.L_26 - .L_25)


	//   ....[0]....
.L_25:
        /*7fb0*/ 	.word	0xffffffff


	//   ....[1]....
        /*7fb4*/ 	.word	0xffffffff


	//   ....[2]....
        /*7fb8*/ 	.word	0xffffffff


	//   ....[3]....
        /*7fbc*/ 	.word	0xffffffff


	//   ....[4]....
        /*7fc0*/ 	.word	0xffffffff


	//   ....[5]....
        /*7fc4*/ 	.word	0xffffffff


	//----- nvinfo : EIATTR_COOP_GROUP_INSTR_OFFSETS
	.align		4
.L_26:
        /*7fc8*/ 	.byte	0x04, 0x28
        /*7fca*/ 	.short	(.L_28 - .L_27)


	//   ....[0]....
.L_27:
        /*7fcc*/ 	.word	0x00000070


	//   ....[1]....
        /*7fd0*/ 	.word	0x00000080


	//   ....[2]....
        /*7fd4*/ 	.word	0x000001a0


	//   ....[3]....
        /*7fd8*/ 	.word	0x000003a0


	//   ....[4]....
        /*7fdc*/ 	.word	0x00000790


	//   ....[5]....
        /*7fe0*/ 	.word	0x000028e0


	//----- nvinfo : EIATTR_REG_RECONFIG
	.align		4
.L_28:
        /*7fe4*/ 	.byte	0x01, 0x54
	.zero		2


	//----- nvinfo : EIATTR_MBARRIER_INSTR_OFFSETS
	.align		4
        /*7fe8*/ 	.byte	0x04, 0x39
        /*7fea*/ 	.short	(.L_30 - .L_29)


	//   ....[0]....
.L_29:
        /*7fec*/ 	.word	0x00000320
        /*7ff0*/ 	.word	0x000000ff
        /*7ff4*/ 	.word	0x00000000
        /*7ff8*/ 	.short	0x0100
        /*7ffa*/ 	.byte	0x09
	.zero		1


	//   ....[1]....
        /*7ffc*/ 	.word	0x00000330
        /*8000*/ 	.word	0x000000ff
        /*8004*/ 	.word	0x00000018
        /*8008*/ 	.short	0x0100
        /*800a*/ 	.byte	0x09
	.zero		1


	//   ....[2]....
        /*800c*/ 	.word	0x00000340
        /*8010*/ 	.word	0x000000ff
        /*8014*/ 	.word	0x00000008
        /*8018*/ 	.short	0x0100
        /*801a*/ 	.byte	0x09
	.zero		1


	//   ....[3]....
        /*801c*/ 	.word	0x00000350
        /*8020*/ 	.word	0x000000ff
        /*8024*/ 	.word	0x00000020
        /*8028*/ 	.short	0x0100
        /*802a*/ 	.byte	0x09
	.zero		1


	//   ....[4]....
        /*802c*/ 	.word	0x00000360
        /*8030*/ 	.word	0x000000ff
        /*8034*/ 	.word	0x00000010
        /*8038*/ 	.short	0x0100
        /*803a*/ 	.byte	0x09
	.zero		1


	//   ....[5]....
        /*803c*/ 	.word	0x00000370
        /*8040*/ 	.word	0x000000ff
        /*8044*/ 	.word	0x00000028
        /*8048*/ 	.short	0x0100
        /*804a*/ 	.byte	0x09
	.zero		1


	//   ....[6]....
        /*804c*/ 	.word	0x00000710
        /*8050*/ 	.word	0x000000ff
        /*8054*/ 	.word	0x00000040
        /*8058*/ 	.short	0x0100
        /*805a*/ 	.byte	0x06
	.zero		1


	//   ....[7]....
        /*805c*/ 	.word	0x00000740
        /*8060*/ 	.word	0x000000ff
        /*8064*/ 	.word	0x00000048
        /*8068*/ 	.short	0x0100
        /*806a*/ 	.byte	0x06
	.zero		1


	//   ....[8]....
        /*806c*/ 	.word	0x00002cd0
        /*8070*/ 	.word	0x000000ff
        /*8074*/ 	.word	0x00000000
        /*8078*/ 	.short	0x010a
        /*807a*/ 	.byte	0x06
	.zero		1


	//   ....[9]....
        /*807c*/ 	.word	0x00002d10
        /*8080*/ 	.word	0x000000ff
        /*8084*/ 	.word	0x00000000
        /*8088*/ 	.short	0x010a
        /*808a*/ 	.byte	0x06
	.zero		1


	//   ....[10]....
        /*808c*/ 	.word	0x00009020
        /*8090*/ 	.word	0x000000ff
        /*8094*/ 	.word	0x00000000
        /*8098*/ 	.short	0x010a
        /*809a*/ 	.byte	0x10
	.zero		1


	//   ....[11]....
        /*809c*/ 	.word	0x00009060
        /*80a0*/ 	.word	0x000000ff
        /*80a4*/ 	.word	0x00000000
        /*80a8*/ 	.short	0x010a
        /*80aa*/ 	.byte	0x10
	.zero		1


	//   ....[12]....
        /*80ac*/ 	.word	0x000118a0
        /*80b0*/ 	.word	0x00000000
        /*80b4*/ 	.word	0x00000000
        /*80b8*/ 	.short	0x0101
        /*80ba*/ 	.byte	0x3f
	.zero		1


	//   ....[13]....
        /*80bc*/ 	.word	0x00015390
        /*80c0*/ 	.word	0x00000000
        /*80c4*/ 	.word	0x00000000
        /*80c8*/ 	.short	0x0101
        /*80ca*/ 	.byte	0x3f
	.zero		1


	//   ....[14]....
        /*80cc*/ 	.word	0x00028de0
        /*80d0*/ 	.word	0x00000012
        /*80d4*/ 	.word	0x00000018
        /*80d8*/ 	.short	0x010a
        /*80da*/ 	.byte	0x3f
	.zero		1


	//   ....[15]....
        /*80dc*/ 	.word	0x00029180
        /*80e0*/ 	.word	0x00000002
        /*80e4*/ 	.word	0x00000048
        /*80e8*/ 	.short	0x0101
        /*80ea*/ 	.byte	0x3f
	.zero		1


	//   ....[16]....
        /*80ec*/ 	.word	0x00029910
        /*80f0*/ 	.word	0x00000005
        /*80f4*/ 	.word	0x00000000
        /*80f8*/ 	.short	0x010a
        /*80fa*/ 	.byte	0x3f
	.zero		1


	//   ....[17]....
        /*80fc*/ 	.word	0x000299a0
        /*8100*/ 	.word	0x00000007
        /*8104*/ 	.word	0x00000000
        /*8108*/ 	.short	0x010a
        /*810a*/ 	.byte	0x3f
	.zero		1


	//   ....[18]....
        /*810c*/ 	.word	0x00029a30
        /*8110*/ 	.word	0x00000003
        /*8114*/ 	.word	0x00000000
        /*8118*/ 	.short	0x010a
        /*811a*/ 	.byte	0x3f
	.zero		1


	//   ....[19]....
        /*811c*/ 	.word	0x00029aa0
        /*8120*/ 	.word	0x00000003
        /*8124*/ 	.word	0x00000000
        /*8128*/ 	.short	0x010a
        /*812a*/ 	.byte	0x3f
	.zero		1


	//   ....[20]....
        /*812c*/ 	.word	0x00029b10
        /*8130*/ 	.word	0x00000002
        /*8134*/ 	.word	0x00000000
        /*8138*/ 	.short	0x010a
        /*813a*/ 	.byte	0x3f
	.zero		1


	//   ....[21]....
        /*813c*/ 	.word	0x00029bf0
        /*8140*/ 	.word	0x00000012
        /*8144*/ 	.word	0x00000018
        /*8148*/ 	.short	0x010a
        /*814a*/ 	.byte	0x3f
	.zero		1


	//   ....[22]....
        /*814c*/ 	.word	0x00029cc0
        /*8150*/ 	.word	0x00000005
        /*8154*/ 	.word	0x00000000
        /*8158*/ 	.short	0x010a
        /*815a*/ 	.byte	0x3f
	.zero		1


	//   ....[23]....
        /*815c*/ 	.word	0x00029d10
        /*8160*/ 	.word	0x00000007
        /*8164*/ 	.word	0x00000000
        /*8168*/ 	.short	0x010a
        /*816a*/ 	.byte	0x3f
	.zero		1


	//----- nvinfo : EIATTR_NUM_MBARRIERS
	.align		4
.L_30:
        /*816c*/ 	.byte	0x03, 0x38
        /*816e*/ 	.short	0x0008


	//----- nvinfo : EIATTR_EXIT_INSTR_OFFSETS
	.align		4
        /*8170*/ 	.byte	0x04, 0x1c
        /*8172*/ 	.short	(.L_32 - .L_31)


	//   ....[0]....
.L_31:
        /*8174*/ 	.word	0x00000920


	//   ....[1]....
        /*8178*/ 	.word	0x000011c0


	//   ....[2]....
        /*817c*/ 	.word	0x000284e0


	//   ....[3]....
        /*8180*/ 	.word	0x00028a80


	//   ....[4]....
        /*8184*/ 	.word	0x00029a80


	//----- nvinfo : EIATTR_MAX_THREADS
	.align		4
.L_32:
        /*8188*/ 	.byte	0x04, 0x05
        /*818a*/ 	.short	(.L_34 - .L_33)
.L_33:
        /*818c*/ 	.word	0x00000180
        /*8190*/ 	.word	0x00000001
        /*8194*/ 	.word	0x00000001


	//----- nvinfo : EIATTR_CRS_STACK_SIZE
	.align		4
.L_34:
        /*8198*/ 	.byte	0x04, 0x1e
        /*819a*/ 	.short	(.L_36 - .L_35)
.L_35:
        /*819c*/ 	.word	0x00000000


	//----- nvinfo : EIATTR_CBANK_PARAM_SIZE
	.align		4
.L_36:
        /*81a0*/ 	.byte	0x03, 0x19
        /*81a2*/ 	.short	0x0470


	//----- nvinfo : EIATTR_PARAM_CBANK
	.align		4
        /*81a4*/ 	.byte	0x04, 0x0a
        /*81a6*/ 	.short	(.L_38 - .L_37)
	.align		4
.L_37:
        /*81a8*/ 	.word	index@(.nv.constant0._ZN7cutlass13device_kernelINS_4gemm6kernel13GemmUniversalIN4cute5tupleIJiiiiEEENS1_10collective13CollectiveMmaINS1_37MainloopSm90TmaGmmaWarpSpecializedFP8ILi3ENS5_IJNS4_1CILi1EEENSA_ILi4EEESB_EEENS1_35KernelTmaWarpSpecializedCooperativeEEENS5_IJNSA_ILi256EEESG_NSA_ILi128EEEEEENS_12float_e5m2_tENS5_IJlSB_lEEESJ_SK_NS4_8TiledMMAINS4_8MMA_AtomIJNS4_4SM904GMMA31MMA_64x256x32_F32E5M2E5M2_SS_TNILNSO_7ScaleInE1ELSQ_1EEEEEENS4_6LayoutINS5_IJNSA_ILi2EEESB_SB_EEENS5_IJSB_NSA_ILi0EEESW_EEEEENS5_IJNS4_10UnderscoreESZ_SZ_EEEEENS4_23SM90_TMA_LOAD_MULTICASTENS4_14ComposedLayoutINS4_7SwizzleILi3ELi4ELi3EEENS4_18smem_ptr_flag_bitsILi8EEENST_INS5_IJNSA_ILi8EEESH_EEENS5_IJSH_SB_EEEEEEEvNS4_8identityENS4_13SM90_TMA_LOADES1C_vS1D_EENS_8epilogue10collective6detail29Sm90TmaWarpSpecializedAdapterINS1H_15DefaultEpilogueISJ_SK_SK_NS1G_6thread17LinearCombinationISJ_Li1EffLNS1L_9ScaleType4KindE0ELNS_15FloatRoundStyleE2ESJ_EENS1_15EpilogueDefaultEEEEEvvEEEEvNT_6ParamsE)
        /*81ac*/ 	.short	0x0210
        /*81ae*/ 	.short	0x0470


	//----- nvinfo : EIATTR_SW_WAR
	.align		4
.L_38:
        /*81b0*/ 	.byte	0x04, 0x36
        /*81b2*/ 	.short	(.L_40 - .L_39)
.L_39:
        /*81b4*/ 	.word	0x00000008
.L_40:


//--------------------- .nv.callgraph             --------------------------
	.section	.nv.callgraph,"",@"SHT_CUDA_CALLGRAPH"
	.align	4
	.sectionentsize	8
	.align		4
        /*0000*/ 	.word	0x00000000
	.align		4
        /*0004*/ 	.word	0xffffffff
	.align		4
        /*0008*/ 	.word	0x00000000
	.align		4
        /*000c*/ 	.word	0xfffffffe
	.align		4
        /*0010*/ 	.word	0x00000000
	.align		4
        /*0014*/ 	.word	0xfffffffd
	.align		4
        /*0018*/ 	.word	0x00000000
	.align		4
        /*001c*/ 	.word	0xfffffffc


//--------------------- .nv.constant4             --------------------------
	.section	.nv.constant4,"a",@progbits
	.align	8
	.align		8
.nv.constant4:
        /*0000*/ 	.dword	_ZN40_INTERNAL_64b4dc2b_4_k_cu_ad4bac62_293054cuda3std3__45__cpo5beginE
	.align		8
        /*0008*/ 	.dword	_ZN40_INTERNAL_64b4dc2b_4_k_cu_ad4bac62_293054cuda3std3__45__cpo3endE
	.align		8
        /*0010*/ 	.dword	_ZN40_INTERNAL_64b4dc2b_4_k_cu_ad4bac62_293054cuda3std3__45__cpo6cbeginE
	.align		8
        /*0018*/ 	.dword	_ZN40_INTERNAL_64b4dc2b_4_k_cu_ad4bac62_293054cuda3std3__45__cpo4cendE
	.align		8
        /*0020*/ 	.dword	_ZN40_INTERNAL_64b4dc2b_4_k_cu_ad4bac62_293054cuda3std3__442_GLOBAL__N__64b4dc2b_4_k_cu_ad4bac62_293056ignoreE
	.align		8
        /*0028*/ 	.dword	_ZN40_INTERNAL_64b4dc2b_4_k_cu_ad4bac62_293054cuda3std3__419piecewise_constructE
	.align		8
        /*0030*/ 	.dword	_ZN40_INTERNAL_64b4dc2b_4_k_cu_ad4bac62_293054cuda3std3__48in_placeE
	.align		8
        /*0038*/ 	.dword	_ZN40_INTERNAL_64b4dc2b_4_k_cu_ad4bac62_293054cuda3std6ranges3__45__cpo4swapE
	.align		8
        /*0040*/ 	.dword	_ZN40_INTERNAL_64b4dc2b_4_k_cu_ad4bac62_293054cuda3std6ranges3__45__cpo9iter_moveE
	.align		8
        /*0048*/ 	.dword	_ZN40_INTERNAL_64b4dc2b_4_k_cu_ad4bac62_293054cute7productE
	.align		8
        /*0050*/ 	.dword	_ZN40_INTERNAL_64b4dc2b_4_k_cu_ad4bac62_293054cute1_E


//--------------------- .text._ZN7cutlass13device_kernelINS_4gemm6kernel13GemmUniversalIN4cute5tupleIJiiiiEEENS1_10collective13CollectiveMmaINS1_37MainloopSm90TmaGmmaWarpSpecializedFP8ILi3ENS5_IJNS4_1CILi1EEENSA_ILi4EEESB_EEENS1_35KernelTmaWarpSpecializedCooperativeEEENS5_IJNSA_ILi256EEESG_NSA_ILi128EEEEEENS_12float_e5m2_tENS5_IJlSB_lEEESJ_SK_NS4_8TiledMMAINS4_8MMA_AtomIJNS4_4SM904GMMA31MMA_64x256x32_F32E5M2E5M2_SS_TNILNSO_7ScaleInE1ELSQ_1EEEEEENS4_6LayoutINS5_IJNSA_ILi2EEESB_SB_EEENS5_IJSB_NSA_ILi0EEESW_EEEEENS5_IJNS4_10UnderscoreESZ_SZ_EEEEENS4_23SM90_TMA_LOAD_MULTICASTENS4_14ComposedLayoutINS4_7SwizzleILi3ELi4ELi3EEENS4_18smem_ptr_flag_bitsILi8EEENST_INS5_IJNSA_ILi8EEESH_EEENS5_IJSH_SB_EEEEEEEvNS4_8identityENS4_13SM90_TMA_LOADES1C_vS1D_EENS_8epilogue10collective6detail29Sm90TmaWarpSpecializedAdapterINS1H_15DefaultEpilogueISJ_SK_SK_NS1G_6thread17LinearCombinationISJ_Li1EffLNS1L_9ScaleType4KindE0ELNS_15FloatRoundStyleE2ESJ_EENS1_15EpilogueDefaultEEEEEvvEEEEvNT_6ParamsE --------------------------
	.section	.text._ZN7cutlass13device_kernelINS_4gemm6kernel13GemmUniversalIN4cute5tupleIJiiiiEEENS1_10collective13CollectiveMmaINS1_37MainloopSm90TmaGmmaWarpSpecializedFP8ILi3ENS5_IJNS4_1CILi1EEENSA_ILi4EEESB_EEENS1_35KernelTmaWarpSpecializedCooperativeEEENS5_IJNSA_ILi256EEESG_NSA_ILi128EEEEEENS_12float_e5m2_tENS5_IJlSB_lEEESJ_SK_NS4_8TiledMMAINS4_8MMA_AtomIJNS4_4SM904GMMA31MMA_64x256x32_F32E5M2E5M2_SS_TNILNSO_7ScaleInE1ELSQ_1EEEEEENS4_6LayoutINS5_IJNSA_ILi2EEESB_SB_EEENS5_IJSB_NSA_ILi0EEESW_EEEEENS5_IJNS4_10UnderscoreESZ_SZ_EEEEENS4_23SM90_TMA_LOAD_MULTICASTENS4_14ComposedLayoutINS4_7SwizzleILi3ELi4ELi3EEENS4_18smem_ptr_flag_bitsILi8EEENST_INS5_IJNSA_ILi8EEESH_EEENS5_IJSH_SB_EEEEEEEvNS4_8identityENS4_13SM90_TMA_LOADES1C_vS1D_EENS_8epilogue10collective6detail29Sm90TmaWarpSpecializedAdapterINS1H_15DefaultEpilogueISJ_SK_SK_NS1G_6thread17LinearCombinationISJ_Li1EffLNS1L_9ScaleType4KindE0ELNS_15FloatRoundStyleE2ESJ_EENS1_15EpilogueDefaultEEEEEvvEEEEvNT_6ParamsE,"ax",@progbits
	.align	128
.text._ZN7cutlass13device_kernelINS_4gemm6kernel13GemmUniversalIN4cute5tupleIJiiiiEEENS1_10collective13CollectiveMmaINS1_37MainloopSm90TmaGmmaWarpSpecializedFP8ILi3ENS5_IJNS4_1CILi1EEENSA_ILi4EEESB_EEENS1_35KernelTmaWarpSpecializedCooperativeEEENS5_IJNSA_ILi256EEESG_NSA_ILi128EEEEEENS_12float_e5m2_tENS5_IJlSB_lEEESJ_SK_NS4_8TiledMMAINS4_8MMA_AtomIJNS4_4SM904GMMA31MMA_64x256x32_F32E5M2E5M2_SS_TNILNSO_7ScaleInE1ELSQ_1EEEEEENS4_6LayoutINS5_IJNSA_ILi2EEESB_SB_EEENS5_IJSB_NSA_ILi0EEESW_EEEEENS5_IJNS4_10UnderscoreESZ_SZ_EEEEENS4_23SM90_TMA_LOAD_MULTICASTENS4_14ComposedLayoutINS4_7SwizzleILi3ELi4ELi3EEENS4_18smem_ptr_flag_bitsILi8EEENST_INS5_IJNSA_ILi8EEESH_EEENS5_IJSH_SB_EEEEEEEvNS4_8identityENS4_13SM90_TMA_LOADES1C_vS1D_EENS_8epilogue10collective6detail29Sm90TmaWarpSpecializedAdapterINS1H_15DefaultEpilogueISJ_SK_SK_NS1G_6thread17LinearCombinationISJ_Li1EffLNS1L_9ScaleType4KindE0ELNS_15FloatRoundStyleE2ESJ_EENS1_15EpilogueDefaultEEEEEvvEEEEvNT_6ParamsE:
        .type           _ZN7cutlass13device_kernelINS_4gemm6kernel13GemmUniversalIN4cute5tupleIJiiiiEEENS1_10collective13CollectiveMmaINS1_37MainloopSm90TmaGmmaWarpSpecializedFP8ILi3ENS5_IJNS4_1CILi1EEENSA_ILi4EEESB_EEENS1_35KernelTmaWarpSpecializedCooperativeEEENS5_IJNSA_ILi256EEESG_NSA_ILi128EEEEEENS_12float_e5m2_tENS5_IJlSB_lEEESJ_SK_NS4_8TiledMMAINS4_8MMA_AtomIJNS4_4SM904GMMA31MMA_64x256x32_F32E5M2E5M2_SS_TNILNSO_7ScaleInE1ELSQ_1EEEEEENS4_6LayoutINS5_IJNSA_ILi2EEESB_SB_EEENS5_IJSB_NSA_ILi0EEESW_EEEEENS5_IJNS4_10UnderscoreESZ_SZ_EEEEENS4_23SM90_TMA_LOAD_MULTICASTENS4_14ComposedLayoutINS4_7SwizzleILi3ELi4ELi3EEENS4_18smem_ptr_flag_bitsILi8EEENST_INS5_IJNSA_ILi8EEESH_EEENS5_IJSH_SB_EEEEEEEvNS4_8identityENS4_13SM90_TMA_LOADES1C_vS1D_EENS_8epilogue10collective6detail29Sm90TmaWarpSpecializedAdapterINS1H_15DefaultEpilogueISJ_SK_SK_NS1G_6thread17LinearCombinationISJ_Li1EffLNS1L_9ScaleType4KindE0ELNS_15FloatRoundStyleE2ESJ_EENS1_15EpilogueDefaultEEEEEvvEEEEvNT_6ParamsE,@function
        .size           _ZN7cutlass13device_kernelINS_4gemm6kernel13GemmUniversalIN4cute5tupleIJiiiiEEENS1_10collective13CollectiveMmaINS1_37MainloopSm90TmaGmmaWarpSpecializedFP8ILi3ENS5_IJNS4_1CILi1EEENSA_ILi4EEESB_EEENS1_35KernelTmaWarpSpecializedCooperativeEEENS5_IJNSA_ILi256EEESG_NSA_ILi128EEEEEENS_12float_e5m2_tENS5_IJlSB_lEEESJ_SK_NS4_8TiledMMAINS4_8MMA_AtomIJNS4_4SM904GMMA31MMA_64x256x32_F32E5M2E5M2_SS_TNILNSO_7ScaleInE1ELSQ_1EEEEEENS4_6LayoutINS5_IJNSA_ILi2EEESB_SB_EEENS5_IJSB_NSA_ILi0EEESW_EEEEENS5_IJNS4_10UnderscoreESZ_SZ_EEEEENS4_23SM90_TMA_LOAD_MULTICASTENS4_14ComposedLayoutINS4_7SwizzleILi3ELi4ELi3EEENS4_18smem_ptr_flag_bitsILi8EEENST_INS5_IJNSA_ILi8EEESH_EEENS5_IJSH_SB_EEEEEEEvNS4_8identityENS4_13SM90_TMA_LOADES1C_vS1D_EENS_8epilogue10collective6detail29Sm90TmaWarpSpecializedAdapterINS1H_15DefaultEpilogueISJ_SK_SK_NS1G_6thread17LinearCombinationISJ_Li1EffLNS1L_9ScaleType4KindE0ELNS_15FloatRoundStyleE2ESJ_EENS1_15EpilogueDefaultEEEEEvvEEEEvNT_6ParamsE,(.L_x_588 - _ZN7cutlass13device_kernelINS_4gemm6kernel13GemmUniversalIN4cute5tupleIJiiiiEEENS1_10collective13CollectiveMmaINS1_37MainloopSm90TmaGmmaWarpSpecializedFP8ILi3ENS5_IJNS4_1CILi1EEENSA_ILi4EEESB_EEENS1_35KernelTmaWarpSpecializedCooperativeEEENS5_IJNSA_ILi256EEESG_NSA_ILi128EEEEEENS_12float_e5m2_tENS5_IJlSB_lEEESJ_SK_NS4_8TiledMMAINS4_8MMA_AtomIJNS4_4SM904GMMA31MMA_64x256x32_F32E5M2E5M2_SS_TNILNSO_7ScaleInE1ELSQ_1EEEEEENS4_6LayoutINS5_IJNSA_ILi2EEESB_SB_EEENS5_IJSB_NSA_ILi0EEESW_EEEEENS5_IJNS4_10UnderscoreESZ_SZ_EEEEENS4_23SM90_TMA_LOAD_MULTICASTENS4_14ComposedLayoutINS4_7SwizzleILi3ELi4ELi3EEENS4_18smem_ptr_flag_bitsILi8EEENST_INS5_IJNSA_ILi8EEESH_EEENS5_IJSH_SB_EEEEEEEvNS4_8identityENS4_13SM90_TMA_LOADES1C_vS1D_EENS_8epilogue10collective6detail29Sm90TmaWarpSpecializedAdapterINS1H_15DefaultEpilogueISJ_SK_SK_NS1G_6thread17LinearCombinationISJ_Li1EffLNS1L_9ScaleType4KindE0ELNS_15FloatRoundStyleE2ESJ_EENS1_15EpilogueDefaultEEEEEvvEEEEvNT_6ParamsE)
        .other          _ZN7cutlass13device_kernelINS_4gemm6kernel13GemmUniversalIN4cute5tupleIJiiiiEEENS1_10collective13CollectiveMmaINS1_37MainloopSm90TmaGmmaWarpSpecializedFP8ILi3ENS5_IJNS4_1CILi1EEENSA_ILi4EEESB_EEENS1_35KernelTmaWarpSpecializedCooperativeEEENS5_IJNSA_ILi256EEESG_NSA_ILi128EEEEEENS_12float_e5m2_tENS5_IJlSB_lEEESJ_SK_NS4_8TiledMMAINS4_8MMA_AtomIJNS4_4SM904GMMA31MMA_64x256x32_F32E5M2E5M2_SS_TNILNSO_7ScaleInE1ELSQ_1EEEEEENS4_6LayoutINS5_IJNSA_ILi2EEESB_SB_EEENS5_IJSB_NSA_ILi0EEESW_EEEEENS5_IJNS4_10UnderscoreESZ_SZ_EEEEENS4_23SM90_TMA_LOAD_MULTICASTENS4_14ComposedLayoutINS4_7SwizzleILi3ELi4ELi3EEENS4_18smem_ptr_flag_bitsILi8EEENST_INS5_IJNSA_ILi8EEESH_EEENS5_IJSH_SB_EEEEEEEvNS4_8identityENS4_13SM90_TMA_LOADES1C_vS1D_EENS_8epilogue10collective6detail29Sm90TmaWarpSpecializedAdapterINS1H_15DefaultEpilogueISJ_SK_SK_NS1G_6thread17LinearCombinationISJ_Li1EffLNS1L_9ScaleType4KindE0ELNS_15FloatRoundStyleE2ESJ_EENS1_15EpilogueDefaultEEEEEvvEEEEvNT_6ParamsE,@"STO_CUDA_ENTRY STV_DEFAULT"
_ZN7cutlass13device_kernelINS_4gemm6kernel13GemmUniversalIN4cute5tupleIJiiiiEEENS1_10collective13CollectiveMmaINS1_37MainloopSm90TmaGmmaWarpSpecializedFP8ILi3ENS5_IJNS4_1CILi1EEENSA_ILi4EEESB_EEENS1_35KernelTmaWarpSpecializedCooperativeEEENS5_IJNSA_ILi256EEESG_NSA_ILi128EEEEEENS_12float_e5m2_tENS5_IJlSB_lEEESJ_SK_NS4_8TiledMMAINS4_8MMA_AtomIJNS4_4SM904GMMA31MMA_64x256x32_F32E5M2E5M2_SS_TNILNSO_7ScaleInE1ELSQ_1EEEEEENS4_6LayoutINS5_IJNSA_ILi2EEESB_SB_EEENS5_IJSB_NSA_ILi0EEESW_EEEEENS5_IJNS4_10UnderscoreESZ_SZ_EEEEENS4_23SM90_TMA_LOAD_MULTICASTENS4_14ComposedLayoutINS4_7SwizzleILi3ELi4ELi3EEENS4_18smem_ptr_flag_bitsILi8EEENST_INS5_IJNSA_ILi8EEESH_EEENS5_IJSH_SB_EEEEEEEvNS4_8identityENS4_13SM90_TMA_LOADES1C_vS1D_EENS_8epilogue10collective6detail29Sm90TmaWarpSpecializedAdapterINS1H_15DefaultEpilogueISJ_SK_SK_NS1G_6thread17LinearCombinationISJ_Li1EffLNS1L_9ScaleType4KindE0ELNS_15FloatRoundStyleE2ESJ_EENS1_15EpilogueDefaultEEEEEvvEEEEvNT_6ParamsE:
[----:B------:R-:W0:Y:S02]  /*0000*/  LDC R1, c[0x0][0x28] ;  /* 0x00000a00ff017b82 */ /* 0x000e240000000800 */
[----:B0-----:R-:W-:Y:S01]  /*0010*/  VIADD R1, R1, 0xfffff338 ;  /* 0xfffff33801017836 */ /* 0x001fe20000000000 */
[----:B------:R-:W0:Y:S01]  /*0020*/  S2R R5, SR_TID.X ;  /* 0x0000000000057919 */ /* 0x000e220000002100 */
[----:B------:R-:W-:Y:S01]  /*0030*/  ELECT P0, URZ, PT ;  /* 0x00000000003f782f */ /* 0x000fe20003800000 */
[----:B------:R-:W-:Y:S01]  /*0040*/  BSSY B0, `(.L_x_0) ;  /* 0x0000015000007945 */ /* 0x000fe20003800000 */
[--C-:B0-----:R-:W-:Y:S02]  /*0050*/  SHF.R.U32.HI R0, RZ, 0x5, R5.reuse ;  /* 0x00000005ff007819 */ /* 0x101fe40000011605 */
[----:B------:R-:W-:-:S03]  /*0060*/  SHF.R.U32.HI R2, RZ, 0x7, R5 ;  /* 0x00000007ff027819 */ /* 0x000fc60000011605 */
[----:B------:R-:W0:Y:S04]  /*0070*/  SHFL.IDX PT, R3, R0, RZ, 0x1f ;  /* 0x00001fff00037589 */ /* 0x000e2800000e0000 */
[----:B------:R-:W1:Y:S01]  /*0080*/  SHFL.IDX PT, R2, R2, RZ, 0x1f ;  /* 0x00001fff02027589 */ /* 0x000e6200000e0000 */
[----:B0-----:R-:W-:Y:S02]  /*0090*/  R2UR UR4, R3 ;  /* 0x00000000030472ca */ /* 0x001fe400000e0000 */
[----:B-1----:R-:W-:-:S11]  /*00a0*/  R2UR UR6, R2 ;  /* 0x00000000020672ca */ /* 0x002fd600000e0000 */
[----:B------:R-:W-:Y:S02]  /*00b0*/  USHF.R.S32.HI UR5, URZ, 0x1f, UR4 ;  /* 0x0000001f3f057899 */ /* 0x000fe40008011404 */
[----:B------:R-:W-:Y:S02]  /*00c0*/  ISETP.NE.OR P0, PT, RZ, UR4, !P0 ;  /* 0x00000004ff007c0c */ /* 0x000fe4000c705670 */
[----:B------:R-:W-:-:S04]  /*00d0*/  ULEA.HI UR5, UR5, UR4, URZ, 0x2 ;  /* 0x0000000405057291 */ /* 0x000fc8000f8f103f */
[----:B------:R-:W-:-:S04]  /*00e0*/  ULOP3.LUT UR5, UR5, 0xfffffffc, URZ, 0xc0, !UPT ;  /* 0xfffffffc05057892 */ /* 0x000fc8000f8ec03f */
[----:B------:R-:W-:-:S03]  /*00f0*/  UIADD3 UR8, UR4, -UR5, URZ ;  /* 0x8000000504087290 */ /* 0x000fc6000fffe03f */
[----:B------:R-:W-:Y:S09]  /*0100*/  @P0 BRA `(.L_x_1) ;  /* 0x0000000000200947 */ /* 0x000ff20003800000 */
[----:B------:R-:W-:Y:S02]  /*0110*/  ULDC.64 UR4, c[0x0][0x198] ;  /* 0x0000660000047ab9 */ /* 0x000fe40000000a00 */
[----:B------:R-:W-:Y:S02]  /*0120*/  UIADD3 UR10, UP0, UR4, 0xf0, URZ ;  /* 0x000000f0040a7890 */ /* 0x000fe4000ff1e03f */
[----:B------:R-:W-:Y:S02]  /*0130*/  UIADD3 UR4, UP1, UR4, 0x1f0, URZ ;  /* 0x000001f004047890 */ /* 0x000fe4000ff3e03f */
[----:B------:R-:W-:Y:S02]  /*0140*/  UIADD3.X UR11, URZ, UR5, URZ, UP0, !UPT ;  /* 0x000000053f0b7290 */ /* 0x000fe400087fe43f */
[----:B------:R-:W-:-:S07]  /*0150*/  UIADD3.X UR5, URZ, UR5, URZ, UP1, !UPT ;  /* 0x000000053f057290 */ /* 0x000fce0008ffe43f */
[----:B------:R0:W-:Y:S02]  /*0160*/  UTMACCTL.PF [UR10] ;  /* 0x000000000a0079b9 */ /* 0x0001e40008040000 */
[----:B------:R0:W-:Y:S02]  /*0170*/  UTMACCTL.PF [UR4] ;  /* 0x00000000040079b9 */ /* 0x0001e40008040000 */
[----:B0-----:R-:W-:Y:S01]  /*0180*/  NOP ;  /* 0x0000000000007918 */ /* 0x001fe20000000000 */
.L_x_1:
[----:B------:R-:W-:Y:S05]  /*0190*/  BSYNC B0 ;  /* 0x0000000000007941 */ /* 0x000fea0003800000 */
.L_x_0:
[----:B------:R-:W0:Y:S01]  /*01a0*/  SHFL.IDX PT, R3, R0, RZ, 0x1f ;  /* 0x00001fff00037589 */ /* 0x000e2200000e0000 */
[----:B------:R-:W-:Y:S01]  /*01b0*/  UISETP.NE.AND UP0, UPT, UR8, 0x3, UPT ;  /* 0x000000030800788c */ /* 0x000fe2000bf05270 */
[----:B------:R-:W-:Y:S01]  /*01c0*/  ISETP.NE.AND P2, PT, RZ, UR6, PT ;  /* 0x00000006ff007c0c */ /* 0x000fe2000bf45270 */
[----:B------:R-:W-:Y:S02]  /*01d0*/  UIADD3 UR10, UR6, -0x1, URZ ;  /* 0xffffffff060a7890 */ /* 0x000fe4000fffe03f */
[----:B------:R-:W-:Y:S02]  /*01e0*/  UISETP.EQ.OR UP0, UPT, UR8, URZ, !UP0 ;  /* 0x0000003f0800728c */ /* 0x000fe4000c702670 */
[----:B------:R-:W-:Y:S02]  /*01f0*/  UISETP.GE.U32.AND UP1, UPT, UR10, 0x2, UPT ;  /* 0x000000020a00788c */ /* 0x000fe4000bf26070 */
[----:B------:R-:W-:-:S04]  /*0200*/  UISETP.EQ.AND UP0, UPT, UR6, URZ, UP0 ;  /* 0x0000003f0600728c */ /* 0x000fc80008702270 */
[----:B------:R-:W-:-:S04]  /*0210*/  USEL UR13, URZ, 0x1, !UP0 ;  /* 0x000000013f0d7887 */ /* 0x000fc8000c000000 */
[----:B------:R-:W-:Y:S01]  /*0220*/  USEL UR13, UR13, 0x2, UP1 ;  /* 0x000000020d0d7887 */ /* 0x000fe20008800000 */
[----:B0-----:R-:W-:-:S13]  /*0230*/  ISETP.NE.AND P0, PT, R3, RZ, PT ;  /* 0x000000ff0300720c */ /* 0x001fda0003f05270 */
[----:B------:R-:W-:Y:S05]  /*0240*/  @P0 BRA `(.L_x_2) ;  /* 0x0000000000500947 */ /* 0x000fea0003800000 */
[----:B------:R-:W0:Y:S01]  /*0250*/  S2UR UR9, SR_CgaCtaId ;  /* 0x00000000000979c3 */ /* 0x000e220000008800 */
[----:B------:R-:W-:Y:S01]  /*0260*/  UMOV UR4, 0x400 ;  /* 0x0000040000047882 */ /* 0x000fe20000000000 */
[----:B------:R-:W-:Y:S01]  /*0270*/  UMOV UR5, 0x1 ;  /* 0x0000000100057882 */ /* 0x000fe20000000000 */
[----:B------:R-:W-:Y:S01]  /*0280*/  UMOV UR6, 0x8 ;  /* 0x0000000800067882 */ /* 0x000fe20000000000 */
[----:B------:R-:W-:Y:S01]  /*0290*/  ELECT P0, URZ, PT ;  /* 0x00000000003f782f */ /* 0x000fe20003800000 */
[----:B------:R-:W-:-:S04]  /*02a0*/  UIADD3 UR6, -UR6, 0x100000, URZ ;  /* 0x0010000006067890 */ /* 0x000fc8000fffe13f */
[----:B------:R-:W-:Y:S02]  /*02b0*/  USHF.L.U32 UR7, UR6, 0xb, URZ ;  /* 0x0000000b06077899 */ /* 0x000fe4000800063f */
[----:B------:R-:W-:Y:S02]  /*02c0*/  USHF.L.U32 UR6, UR6, 0x1, URZ ;  /* 0x0000000106067899 */ /* 0x000fe4000800063f */
[----:B0-----:R-:W-:Y:S02]  /*02d0*/  ULEA UR9, UR9, UR4, 0x18 ;  /* 0x0000000409097291 */ /* 0x001fe4000f8ec03f */
[----:B------:R-:W-:-:S04]  /*02e0*/  UIADD3 UR4, -UR5, 0x100000, URZ ;  /* 0x0010000005047890 */ /* 0x000fc8000fffe13f */
[----:B------:R-:W-:Y:S02]  /*02f0*/  USHF.L.U32 UR5, UR4, 0xb, URZ ;  /* 0x0000000b04057899 */ /* 0x000fe4000800063f */
[----:B------:R-:W-:Y:S01]  /*0300*/  USHF.L.U32 UR4, UR4, 0x1, URZ ;  /* 0x0000000104047899 */ /* 0x000fe2000800063f */
[----:B------:R-:W0:Y:S11]  /*0310*/  FENCE.VIEW.ASYNC.S ;  /* 0x00000000000073c6 */ /* 0x000e360000000000 */
[----:B0-----:R0:W1:Y:S01]  /*0320*/  SYNCS.EXCH.64 URZ, [UR9], UR4 ;  /* 0x00000004093f75b2 */ /* 0x0010620008000100 */
[----:B------:R0:W2:Y:S01]  /*0330*/  SYNCS.EXCH.64 URZ, [UR9+0x18], UR6 ;  /* 0x00001806093f75b2 */ /* 0x0000a20008000100 */
[----:B------:R0:W3:Y:S01]  /*0340*/  SYNCS.EXCH.64 URZ, [UR9+0x8], UR4 ;  /* 0x00000804093f75b2 */ /* 0x0000e20008000100 */
[----:B------:R0:W4:Y:S01]  /*0350*/  SYNCS.EXCH.64 URZ, [UR9+0x20], UR6 ;  /* 0x00002006093f75b2 */ /* 0x0001220008000100 */
[----:B------:R0:W0:Y:S01]  /*0360*/  SYNCS.EXCH.64 URZ, [UR9+0x10], UR4 ;  /* 0x00001004093f75b2 */ /* 0x0000220008000100 */
[----:B------:R0:W0:Y:S01]  /*0370*/  SYNCS.EXCH.64 URZ, [UR9+0x28], UR6 ;  /* 0x00002806093f75b2 */ /* 0x0000220008000100 */
[----:B------:R-:W-:Y:S01]  /*0380*/  NOP ;  /* 0x0000000000007918 */ /* 0x000fe20000000000 */
.L_x_2:
[----:B------:R-:W-:Y:S01]  /*0390*/  SHF.R.S32.HI R4, RZ, 0x1f, R5 ;  /* 0x0000001fff047819 */ /* 0x000fe20000011405 */
[----:B------:R-:W5:Y:S01]  /*03a0*/  SHFL.IDX PT, R0, R0, RZ, 0x1f ;  /* 0x00001fff00007589 */ /* 0x000f6200000e0000 */
[----:B------:R-:W-:Y:S01]  /*03b0*/  ELECT P0, URZ, PT ;  /* 0x00000000003f782f */ /* 0x000fe20003800000 */
[----:B0-----:R-:W0:Y:S01]  /*03c0*/  S2UR UR9, SR_CTAID.X ;  /* 0x00000000000979c3 */ /* 0x001e220000002500 */
[----:B------:R-:W-:Y:S01]  /*03d0*/  LEA.HI R4, R4, R5, RZ, 0x7 ;  /* 0x0000000504047211 */ /* 0x000fe200078f38ff */
[----:B------:R-:W1:Y:S01]  /*03e0*/  S2R R2, SR_CTAID.Y ;  /* 0x0000000000027919 */ /* 0x000e620000002600 */
[----:B------:R-:W-:Y:S01]  /*03f0*/  SHF.R.S32.HI R6, RZ, 0x1f, R3 ;  /* 0x0000001fff067819 */ /* 0x000fe20000011403 */
[----:B------:R-:W-:Y:S01]  /*0400*/  ULDC UR4, c[0x0][0x154] ;  /* 0x0000550000047ab9 */ /* 0x000fe20000000800 */
[----:B------:R-:W-:Y:S01]  /*0410*/  LOP3.LUT R4, R4, 0xffffff80, RZ, 0xc0, !PT ;  /* 0xffffff8004047812 */ /* 0x000fe200078ec0ff */
[----:B------:R-:W-:Y:S01]  /*0420*/  NOP ;  /* 0x0000000000007918 */ /* 0x000fe20000000000 */
[----:B------:R-:W-:Y:S01]  /*0430*/  LEA.HI R6, R6, R3, RZ, 0x2 ;  /* 0x0000000306067211 */ /* 0x000fe200078f10ff */
[----:B------:R-:W2:Y:S01]  /*0440*/  LDC R13, c[0x0][0x148] ;  /* 0x00005200ff0d7b82 */ /* 0x000ea20000000800 */
[----:B------:R-:W-:Y:S01]  /*0450*/  NOP ;  /* 0x0000000000007918 */ /* 0x000fe20000000000 */
[----:B------:R-:W-:Y:S01]  /*0460*/  IMAD.IADD R4, R5, 0x1, -R4 ;  /* 0x0000000105047824 */ /* 0x000fe200078e0a04 */
[----:B------:R-:W-:-:S04]  /*0470*/  LOP3.LUT R6, R6, 0x3ffffffc, RZ, 0xc0, !PT ;  /* 0x3ffffffc06067812 */ /* 0x000fc800078ec0ff */
[----:B------:R-:W-:Y:S01]  /*0480*/  SHF.R.S32.HI R5, RZ, 0x1f, R4 ;  /* 0x0000001fff057819 */ /* 0x000fe20000011404 */
[----:B------:R-:W-:Y:S01]  /*0490*/  IMAD.IADD R6, R3, 0x1, -R6 ;  /* 0x0000000103067824 */ /* 0x000fe200078e0a06 */
[----:B------:R-:W3:Y:S02]  /*04a0*/  LDC R8, c[0x0][0x144] ;  /* 0x00005100ff087b82 */ /* 0x000ee40000000800 */
[----:B------:R-:W-:Y:S02]  /*04b0*/  LEA.HI R5, R5, R4, RZ, 0x3 ;  /* 0x0000000405057211 */ /* 0x000fe400078f18ff */
[----:B-----5:R-:W-:Y:S02]  /*04c0*/  ISETP.NE.OR P0, PT, R0, RZ, !P0 ;  /* 0x000000ff0000720c */ /* 0x020fe40004705670 */
[--C-:B------:R-:W-:Y:S02]  /*04d0*/  SHF.R.S32.HI R0, RZ, 0x3, R5.reuse ;  /* 0x00000003ff007819 */ /* 0x100fe40000011405 */
[----:B------:R-:W-:-:S04]  /*04e0*/  SHF.R.S32.HI R5, RZ, 0x1f, R5 ;  /* 0x0000001fff057819 */ /* 0x000fc80000011405 */
[----:B------:R-:W-:-:S04]  /*04f0*/  LEA.HI R5, R5, R0, RZ, 0x2 ;  /* 0x0000000005057211 */ /* 0x000fc800078f10ff */
[----:B------:R-:W-:Y:S01]  /*0500*/  LOP3.LUT R5, R5, 0xfffffffc, RZ, 0xc0, !PT ;  /* 0xfffffffc05057812 */ /* 0x000fe200078ec0ff */
[----:B------:R-:W-:Y:S01]  /*0510*/  VOTEU.ALL UP0, P0 ;  /* 0x00000000003f7886 */ /* 0x000fe20000000000 */
[----:B-1----:R-:W-:Y:S01]  /*0520*/  I2FP.F32.U32 R7, R2 ;  /* 0x0000000200077245 */ /* 0x002fe20000201000 */
[----:B------:R-:W-:Y:S02]  /*0530*/  VOTEU.ALL UP1, P0 ;  /* 0x00000000003f7886 */ /* 0x000fe40000020000 */
[----:B------:R-:W-:Y:S01]  /*0540*/  IMAD.IADD R5, R0, 0x1, -R5 ;  /* 0x0000000100057824 */ /* 0x000fe200078e0a05 */
[----:B------:R-:W1:Y:S01]  /*0550*/  @!UP0 S2UR UR7, SR_CgaCtaId ;  /* 0x00000000000789c3 */ /* 0x000e620000008800 */
[----:B0-----:R-:W-:Y:S01]  /*0560*/  I2FP.F32.U32 R0, UR9 ;  /* 0x0000000900007c45 */ /* 0x001fe20008201000 */
[----:B------:R-:W-:Y:S01]  /*0570*/  FMUL R9, R7, UR4 ;  /* 0x0000000407097c20 */ /* 0x000fe20008400000 */
[----:B------:R-:W-:Y:S01]  /*0580*/  IMAD R5, R6, 0x4, R5 ;  /* 0x0000000406057824 */ /* 0x000fe200078e0205 */
[----:B------:R-:W-:Y:S01]  /*0590*/  ULDC UR4, c[0x0][0x150] ;  /* 0x0000540000047ab9 */ /* 0x000fe20000000800 */
[----:B------:R-:W-:Y:S01]  /*05a0*/  @!UP0 UMOV UR6, 0x400 ;  /* 0x0000040000068882 */ /* 0x000fe20000000000 */
[----:B------:R-:W-:Y:S01]  /*05b0*/  FMUL R7, R0, UR4 ;  /* 0x0000000400077c20 */ /* 0x000fe20008400000 */
[----:B------:R-:W-:Y:S01]  /*05c0*/  IMAD.SHL.U32 R0, R5, 0x4, RZ ;  /* 0x0000000405007824 */ /* 0x000fe200078e00ff */
[----:B------:R-:W0:Y:S01]  /*05d0*/  LDC R6, c[0x0][0x140] ;  /* 0x00005000ff067b82 */ /* 0x000e220000000800 */
[----:B------:R-:W5:Y:S01]  /*05e0*/  F2I.U32.TRUNC.NTZ R9, R9 ;  /* 0x0000000900097305 */ /* 0x000f62000020f000 */
[----:B------:R-:W-:-:S02]  /*05f0*/  UMOV UR4, 0x20 ;  /* 0x0000002000047882 */ /* 0x000fc40000000000 */
[----:B------:R-:W-:Y:S01]  /*0600*/  LOP3.LUT R11, R5, 0xc, R0, 0x78, !PT ;  /* 0x0000000c050b7812 */ /* 0x000fe200078e7800 */
[----:B------:R-:W-:-:S04]  /*0610*/  @!UP0 UIADD3 UR4, -UR4, 0x100000, URZ ;  /* 0x0010000004048890 */ /* 0x000fc8000fffe13f */
[----:B------:R-:W-:Y:S02]  /*0620*/  @!UP0 USHF.L.U32 UR5, UR4, 0xb, URZ ;  /* 0x0000000b04058899 */ /* 0x000fe4000800063f */
[----:B------:R-:W-:Y:S01]  /*0630*/  @!UP0 USHF.L.U32 UR4, UR4, 0x1, URZ ;  /* 0x0000000104048899 */ /* 0x000fe2000800063f */
[----:B------:R-:W4:Y:S01]  /*0640*/  F2I.U32.TRUNC.NTZ R7, R7 ;  /* 0x0000000700077305 */ /* 0x000f22000020f000 */
[----:B------:R0:W-:Y:S01]  /*0650*/  STL [R1+0x450], R11 ;  /* 0x0004500b01007387 */ /* 0x0001e20000100800 */
[----:B-----5:R-:W-:Y:S01]  /*0660*/  IMAD.MOV R14, RZ, RZ, -R9 ;  /* 0x000000ffff0e7224 */ /* 0x020fe200078e0a09 */
[----:B-1----:R-:W-:Y:S01]  /*0670*/  @!UP0 ULEA UR6, UR7, UR6, 0x18 ;  /* 0x0000000607068291 */ /* 0x002fe2000f8ec03f */
[----:B------:R-:W-:Y:S02]  /*0680*/  VOTEU.ALL UP0, P0 ;  /* 0x00000000003f7886 */ /* 0x000fe40000000000 */
[----:B--2---:R-:W-:Y:S01]  /*0690*/  IMAD R0, R13, R14, R2 ;  /* 0x0000000e0d007224 */ /* 0x004fe200078e0202 */
[----:B------:R-:W-:-:S02]  /*06a0*/  LOP3.LUT P0, RZ, R4, 0x7, RZ, 0xc0, !PT ;  /* 0x0000000704ff7812 */ /* 0x000fc4000780c0ff */
[----:B0-----:R-:W-:Y:S01]  /*06b0*/  ISETP.EQ.U32.AND P3, PT, R6, 0x1, PT ;  /* 0x000000010600780c */ /* 0x001fe20003f62070 */
[----:B----4-:R-:W-:Y:S01]  /*06c0*/  IMAD.MOV R7, RZ, RZ, -R7 ;  /* 0x000000ffff077224 */ /* 0x010fe200078e0a07 */
[----:B------:R-:W-:Y:S02]  /*06d0*/  ISETP.NE.AND P1, PT, R0, R11, PT ;  /* 0x0000000b0000720c */ /* 0x000fe40003f25270 */
[----:B------:R-:W-:Y:S01]  /*06e0*/  ISETP.LT.U32.AND P0, PT, R11, 0x4, !P0 ;  /* 0x000000040b00780c */ /* 0x000fe20004701070 */
[----:B---3--:R-:W-:Y:S01]  /*06f0*/  IMAD R10, R8, R7, UR9 ;  /* 0x00000009080a7e24 */ /* 0x008fe2000f8e0207 */
[----:B------:R-:W0:Y:S02]  /*0700*/  FENCE.VIEW.ASYNC.S ;  /* 0x00000000000073c6 */ /* 0x000e240000000000 */
[----:B0-----:R0:W1:Y:S02]  /*0710*/  @!UP0 SYNCS.EXCH.64 URZ, [UR6+0x40], UR4 ;  /* 0x00004004063f85b2 */ /* 0x0010640008000100 */
[----:B------:R-:W-:-:S04]  /*0720*/  ISETP.EQ.OR P1, PT, R10, RZ, !P1 ;  /* 0x000000ff0a00720c */ /* 0x000fc80004f22670 */
[----:B------:R-:W-:Y:S01]  /*0730*/  PLOP3.LUT P0, PT, P0, P1, PT, 0x80, 0x0 ;  /* 0x000000000000781c */ /* 0x000fe20000703070 */
[----:B------:R0:W2:Y:S01]  /*0740*/  @!UP1 SYNCS.EXCH.64 URZ, [UR6+0x48], UR4 ;  /* 0x00004804063f95b2 */ /* 0x0000a20008000100 */
[----:B------:R-:W-:Y:S01]  /*0750*/  NOP ;  /* 0x0000000000007918 */ /* 0x000fe20000000000 */
[----:B------:R-:W-:Y:S10]  /*0760*/  @!P3 BRA `(.L_x_3) ;  /* 0x000000000008b947 */ /* 0x000ff40003800000 */
[----:B-12---:R-:W-:Y:S01]  /*0770*/  UCGABAR_ARV ;  /* 0x00000000000079c7 */ /* 0x006fe20008000000 */
[----:B------:R-:W-:Y:S05]  /*0780*/  BRA `(.L_x_4) ;  /* 0x0000000000047947 */ /* 0x000fea0003800000 */
.L_x_3:
[----:B-12---:R-:W-:Y:S01]  /*0790*/  NOP ;  /* 0x0000000000007918 */ /* 0x006fe20000000000 */
.L_x_4:
[----:B------:R-:W1:Y:S01]  /*07a0*/  LDC R0, c[0x0][0x65c] ;  /* 0x00019700ff007b82 */ /* 0x000e620000000800 */
[----:B------:R-:W-:Y:S02]  /*07b0*/  IMAD.U32 R4, RZ, RZ, UR9 ;  /* 0x00000009ff047e24 */ /* 0x000fe4000f8e00ff */
[----:B------:R-:W-:Y:S01]  /*07c0*/  IMAD.MOV.U32 R5, RZ, RZ, RZ ;  /* 0x000000ffff057224 */ /* 0x000fe200078e00ff */
[----:B-1----:R-:W-:-:S13]  /*07d0*/  ISETP.NE.AND P4, PT, R0, 0x1, PT ;  /* 0x000000010000780c */ /* 0x002fda0003f85270 */
[----:B------:R-:W1:Y:S01]  /*07e0*/  @P4 LDC R7, c[0x0][0x10] ;  /* 0x00000400ff074b82 */ /* 0x000e620000000800 */
[----:B------:R-:W-:Y:S02]  /*07f0*/  @P4 IMAD.MOV.U32 R3, RZ, RZ, RZ ;  /* 0x000000ffff034224 */ /* 0x000fe400078e00ff */
[----:B------:R-:W-:-:S05]  /*0800*/  @P4 IMAD.MOV.U32 R11, RZ, RZ, RZ ;  /* 0x000000ffff0b4224 */ /* 0x000fca00078e00ff */
[----:B------:R-:W2:Y:S01]  /*0810*/  @!P4 LDC R9, c[0x0][0xc] ;  /* 0x00000300ff09cb82 */ /* 0x000ea20000000800 */
[----:B-1----:R-:W-:-:S04]  /*0820*/  @P4 IMAD.WIDE.U32 R6, R7, UR9, R2 ;  /* 0x0000000907064c25 */ /* 0x002fc8000f8e0002 */
[----:B------:R-:W-:Y:S02]  /*0830*/  @P4 IMAD.MOV.U32 R8, RZ, RZ, R6 ;  /* 0x000000ffff084224 */ /* 0x000fe400078e0006 */
[----:B------:R-:W-:Y:S02]  /*0840*/  @P4 IMAD.IADD R15, R7, 0x1, R11 ;  /* 0x00000001070f4824 */ /* 0x000fe400078e020b */
[----:B--2---:R-:W-:-:S04]  /*0850*/  @!P4 IMAD.WIDE.U32 R4, R2, R9, R4 ;  /* 0x000000090204c225 */ /* 0x004fc800078e0004 */
[----:B------:R-:W-:Y:S02]  /*0860*/  @!P4 IMAD.MOV.U32 R8, RZ, RZ, R4 ;  /* 0x000000ffff08c224 */ /* 0x000fe400078e0004 */
[----:B------:R-:W-:-:S03]  /*0870*/  @!P4 IMAD.MOV.U32 R15, RZ, RZ, R5 ;  /* 0x000000ffff0fc224 */ /* 0x000fc600078e0005 */
[----:B------:R1:W-:Y:S04]  /*0880*/  STL [R1+0x458], R8 ;  /* 0x0004580801007387 */ /* 0x0003e80000100800 */
[----:B------:R1:W-:Y:S01]  /*0890*/  STL [R1+0x454], R15 ;  /* 0x0004540f01007387 */ /* 0x0003e20000100800 */
[----:B------:R-:W-:Y:S05]  /*08a0*/  @!P3 BRA `(.L_x_5) ;  /* 0x00000000000cb947 */ /* 0x000fea0003800000 */
[----:B------:R-:W-:Y:S01]  /*08b0*/  UCGABAR_WAIT ;  /* 0x0000000000007dc7 */ /* 0x000fe20008000000 */
[----:B------:R-:W-:Y:S01]  /*08c0*/  CCTL.IVALL ;  /* 0x00000000ff00798f */ /* 0x000fe20002000000 */
[----:B------:R-:W-:Y:S05]  /*08d0*/  BRA `(.L_x_6) ;  /* 0x0000000000047947 */ /* 0x000fea0003800000 */
.L_x_5:
[----:B------:R-:W-:Y:S06]  /*08e0*/  BAR.SYNC.DEFER_BLOCKING 0x0 ;  /* 0x0000000000007b1d */ /* 0x000fec0000010000 */
.L_x_6:
[----:B------:R-:W-:Y:S05]  /*08f0*/  @!P2 BRA `(.L_x_7) ;  /* 0x0000027800fca947 */ /* 0x000fea0003800000 */
[----:B------:R-:W-:-:S06]  /*0900*/  UISETP.GT.U32.AND UP0, UPT, UR10, 0x1, UPT ;  /* 0x000000010a00788c */ /* 0x000fcc000bf04070 */
[----:B------:R-:W-:-:S13]  /*0910*/  PLOP3.LUT P1, PT, PT, PT, UP0, 0x80, 0x0 ;  /* 0x000000000000781c */ /* 0x000fda0003f2f008 */
[----:B0-----:R-:W-:Y:S05]  /*0920*/  @P1 EXIT ;  /* 0x000000000000194d */ /* 0x001fea0003800000 */
[----:B------:R-:W-:Y:S01]  /*0930*/  IMAD.MOV.U32 R5, RZ, RZ, -0x1 ;  /* 0xffffffffff057424 */ /* 0x000fe200078e00ff */
[----:B------:R-:W-:Y:S01]  /*0940*/  ULDC.64 UR4, c[0x0][0x650] ;  /* 0x0001940000047ab9 */ /* 0x000fe20000000a00 */
[----:B------:R-:W-:Y:S01]  /*0950*/  IMAD.MOV.U32 R4, RZ, RZ, -0x1 ;  /* 0xffffffffff047424 */ /* 0x000fe200078e00ff */
[----:B------:R-:W-:Y:S01]  /*0960*/  ISETP.GE.U32.AND P1, PT, R8, UR4, PT ;  /* 0x0000000408007c0c */ /* 0x000fe2000bf26070 */
[----:B------:R-:W-:Y:S01]  /*0970*/  UMOV UR9, 0xffffffff ;  /* 0xffffffff00097882 */ /* 0x000fe20000000000 */
[----:B------:R0:W-:Y:S01]  /*0980*/  STL [R1+0x460], R5 ;  /* 0x0004600501007387 */ /* 0x0001e20000100800 */
[----:B------:R-:W-:Y:S02]  /*0990*/  PRMT R0, RZ, 0x7610, R0 ;  /* 0x00007610ff007816 */ /* 0x000fe40000000000 */
[----:B------:R-:W-:Y:S01]  /*09a0*/  ISETP.GE.U32.AND.EX P1, PT, R15, UR5, PT, P1 ;  /* 0x000000050f007c0c */ /* 0x000fe2000bf26110 */
[----:B------:R0:W-:-:S12]  /*09b0*/  STL [R1+0x45c], R4 ;  /* 0x00045c0401007387 */ /* 0x0001d80000100800 */
[----:B0-----:R-:W-:Y:S05]  /*09c0*/  @P1 BRA `(.L_x_8) ;  /* 0x00000004003c1947 */ /* 0x001fea0003800000 */
[----:B------:R-:W-:Y:S01]  /*09d0*/  ULDC.64 UR14, c[0x0][0x628] ;  /* 0x00018a00000e7ab9 */ /* 0x000fe20000000a00 */
[----:B------:R-:W0:Y:S01]  /*09e0*/  LDC.64 R6, c[0x0][0x620] ;  /* 0x00018800ff067b82 */ /* 0x000e220000000a00 */
[----:B------:R-:W-:Y:S01]  /*09f0*/  ISETP.NE.U32.AND P1, PT, RZ, UR14, PT ;  /* 0x0000000eff007c0c */ /* 0x000fe2000bf25070 */
[----:B------:R-:W-:Y:S01]  /*0a00*/  ULDC UR11, c[0x0][0x630] ;  /* 0x00018c00000b7ab9 */ /* 0x000fe20000000800 */
[----:B------:R-:W-:Y:S02]  /*0a10*/  R2UR UR4, R8 ;  /* 0x00000000080472ca */ /* 0x000fe400000e0000 */
[----:B------:R-:W-:Y:S02]  /*0a20*/  ISETP.NE.AND.EX P1, PT, RZ, UR15, PT, P1 ;  /* 0x0000000fff007c0c */ /* 0x000fe4000bf25310 */
[----:B------:R-:W-:-:S11]  /*0a30*/  R2UR UR5, R15 ;  /* 0x000000000f0572ca */ /* 0x000fd600000e0000 */
[----:B------:R-:W-:Y:S05]  /*0a40*/  @!P1 BRA `(.L_x_9) ;  /* 0x0000000000309947 */ /* 0x000fea0003800000 */
[----:B------:R-:W-:Y:S01]  /*0a50*/  R2UR UR4, R8 ;  /* 0x00000000080472ca */ /* 0x000fe200000e0000 */
[----:B------:R-:W-:Y:S01]  /*0a60*/  ULDC UR8, c[0x0][0x634] ;  /* 0x00018d0000087ab9 */ /* 0x000fe20000000800 */
[----:B------:R-:W-:-:S11]  /*0a70*/  R2UR UR10, R15 ;  /* 0x000000000f0a72ca */ /* 0x000fd600000e0000 */
[----:B------:R-:W-:-:S04]  /*0a80*/  UIADD3 UR8, UP0, UR4, UR8, URZ ;  /* 0x0000000804087290 */ /* 0x000fc8000ff1e03f */
[----:B------:R-:W-:-:S04]  /*0a90*/  UIADD3.X UR10, URZ, UR10, URZ, UP0, !UPT ;  /* 0x0000000a3f0a7290 */ /* 0x000fc800087fe43f */
[----:B------:R-:W-:-:S04]  /*0aa0*/  UIMAD.WIDE.U32 UR4, UR10, UR14, URZ ;  /* 0x0000000e0a0472a5 */ /* 0x000fc8000f8e003f */
[----:B------:R-:W-:Y:S02]  /*0ab0*/  UIMAD.WIDE.U32 UR6, UP0, UR8, UR15, UR4 ;  /* 0x0000000f080672a5 */ /* 0x000fe4000f800004 */
[----:B------:R-:W-:Y:S02]  /*0ac0*/  UIMAD.WIDE.U32 UR4, UR8, UR14, URZ ;  /* 0x0000000e080472a5 */ /* 0x000fe4000f8e003f */
[----:B------:R-:W-:Y:S02]  /*0ad0*/  UIADD3.X UR9, URZ, URZ, URZ, UP0, !UPT ;  /* 0x0000003f3f097290 */ /* 0x000fe400087fe43f */
[----:B------:R-:W-:Y:S01]  /*0ae0*/  UIADD3 URZ, UP0, UR5, UR6, URZ ;  /* 0x00000006053f7290 */ /* 0x000fe2000ff1e03f */
[----:B------:R-:W-:-:S03]  /*0af0*/  UMOV UR8, UR7 ;  /* 0x0000000700087c82 */ /* 0x000fc60008000000 */
[----:B------:R-:W-:-:S12]  /*0b00*/  UIMAD.WIDE.U32.X UR4, UR10, UR15, UR8, UP0 ;  /* 0x0000000f0a0472a5 */ /* 0x000fd800080e0408 */
.L_x_9:
[----:B------:R-:W-:Y:S01]  /*0b10*/  USHF.R.U64 UR9, UR4, UR11, UR5 ;  /* 0x0000000b04097299 */ /* 0x000fe20008001205 */
[----:B------:R-:W2:Y:S01]  /*0b20*/  LDC.64 R22, c[0x0][0x640] ;  /* 0x00019000ff167b82 */ /* 0x000ea20000000a00 */
[----:B------:R-:W-:Y:S01]  /*0b30*/  USHF.R.U32.HI UR4, URZ, UR11, UR5 ;  /* 0x0000000b3f047299 */ /* 0x000fe20008011605 */
[----:B------:R-:W-:Y:S02]  /*0b40*/  IMAD.MOV.U32 R4, RZ, RZ, R8 ;  /* 0x000000ffff047224 */ /* 0x000fe400078e0008 */
[----:B------:R-:W-:Y:S01]  /*0b50*/  IMAD R21, R13, R14, R2 ;  /* 0x0000000e0d157224 */ /* 0x000fe200078e0202 */
[----:B------:R-:W-:Y:S01]  /*0b60*/  IADD3 R3, P1, RZ, -UR9, RZ ;  /* 0x80000009ff037c10 */ /* 0x000fe2000ff3e0ff */
[----:B------:R-:W-:Y:S02]  /*0b70*/  IMAD.MOV.U32 R13, RZ, RZ, 0x1 ;  /* 0x00000001ff0d7424 */ /* 0x000fe400078e00ff */
[----:B------:R-:W1:Y:S02]  /*0b80*/  LDC R12, c[0x0][0x618] ;  /* 0x00018600ff0c7b82 */ /* 0x000e640000000800 */
[----:B------:R-:W-:-:S04]  /*0b90*/  IMAD.X R5, RZ, RZ, ~UR4, P1 ;  /* 0x80000004ff057e24 */ /* 0x000fc800088e06ff */
[-C--:B0-----:R-:W-:Y:S02]  /*0ba0*/  IMAD R0, R5, R6.reuse, RZ ;  /* 0x0000000605007224 */ /* 0x081fe400078e02ff */
[----:B------:R-:W0:Y:S01]  /*0bb0*/  LDC R16, c[0x0][0x608] ;  /* 0x00018200ff107b82 */ /* 0x000e220000000800 */
[----:B------:R-:W-:Y:S02]  /*0bc0*/  IMAD.MOV.U32 R5, RZ, RZ, R15 ;  /* 0x000000ffff057224 */ /* 0x000fe400078e000f */
[----:B------:R-:W-:-:S05]  /*0bd0*/  IMAD.WIDE.U32 R4, R3, R6, R4 ;  /* 0x0000000603047225 */ /* 0x000fca00078e0004 */
[----:B------:R-:W3:Y:S01]  /*0be0*/  LDC R20, c[0x0][0x658] ;  /* 0x00019600ff147b82 */ /* 0x000ee20000000800 */
[----:B------:R-:W-:Y:S01]  /*0bf0*/  IMAD R3, R3, R7, R0 ;  /* 0x0000000703037224 */ /* 0x000fe200078e0200 */
[----:B--2---:R-:W-:-:S03]  /*0c00*/  ISETP.NE.U32.AND P1, PT, R22, RZ, PT ;  /* 0x000000ff1600720c */ /* 0x004fc60003f25070 */
[----:B------:R-:W-:Y:S01]  /*0c10*/  IMAD.IADD R3, R5, 0x1, R3 ;  /* 0x0000000105037824 */ /* 0x000fe200078e0203 */
[----:B------:R-:W-:Y:S01]  /*0c20*/  ISETP.NE.AND.EX P1, PT, R23, RZ, PT, P1 ;  /* 0x000000ff1700720c */ /* 0x000fe20003f25310 */
[----:B------:R-:W-:Y:S01]  /*0c30*/  IMAD.MOV.U32 R5, RZ, RZ, -0x1 ;  /* 0xffffffffff057424 */ /* 0x000fe200078e00ff */
[----:B------:R-:W2:Y:S02]  /*0c40*/  LDC R18, c[0x0][0x600] ;  /* 0x00018000ff127b82 */ /* 0x000ea40000000800 */
[-CC-:B-1----:R-:W-:Y:S02]  /*0c50*/  SHF.R.U64 R8, R4, R12.reuse, R3.reuse ;  /* 0x0000000c04087219 */ /* 0x182fe40000001203 */
[----:B------:R-:W-:-:S04]  /*0c60*/  SHF.R.U32.HI R3, RZ, R12, R3 ;  /* 0x0000000cff037219 */ /* 0x000fc80000011603 */
[----:B------:R-:W1:Y:S01]  /*0c70*/  LDC R11, c[0x0][0x648] ;  /* 0x00019200ff0b7b82 */ /* 0x000e620000000800 */
[-CC-:B0-----:R-:W-:Y:S02]  /*0c80*/  SHF.R.U64 R19, R8, R16.reuse, R3.reuse ;  /* 0x0000001008137219 */ /* 0x181fe40000001203 */
[----:B------:R-:W-:-:S05]  /*0c90*/  SHF.R.U32.HI R3, RZ, R16, R3 ;  /* 0x00000010ff037219 */ /* 0x000fca0000011603 */
[----:B------:R-:W0:Y:S01]  /*0ca0*/  LDC R15, c[0x0][0x638] ;  /* 0x00018e00ff0f7b82 */ /* 0x000e220000000800 */
[-CC-:B---3--:R-:W-:Y:S02]  /*0cb0*/  SHF.R.U64 R12, R19, R20.reuse, R3.reuse ;  /* 0x00000014130c7219 */ /* 0x188fe40000001203 */
[-C--:B------:R-:W-:Y:S02]  /*0cc0*/  SHF.L.U32 R0, R5, R20.reuse, RZ ;  /* 0x0000001405007219 */ /* 0x080fe400000006ff */
[----:B------:R-:W-:Y:S01]  /*0cd0*/  SHF.R.U32.HI R3, RZ, R20, R3 ;  /* 0x00000014ff037219 */ /* 0x000fe20000011603 */
[----:B------:R-:W-:Y:S01]  /*0ce0*/  IMAD.MOV.U32 R2, RZ, RZ, R12 ;  /* 0x000000ffff027224 */ /* 0x000fe200078e000c */
[----:B------:R-:W-:Y:S01]  /*0cf0*/  LOP3.LUT R0, RZ, R0, RZ, 0x33, !PT ;  /* 0x00000000ff007212 */ /* 0x000fe200078e33ff */
[----:B------:R-:W3:Y:S01]  /*0d00*/  LDC R17, c[0x0][0x610] ;  /* 0x00018400ff117b82 */ /* 0x000ee20000000800 */
[----:B------:R-:W-:Y:S05]  /*0d10*/  @!P1 BRA `(.L_x_10) ;  /* 0x0000000000289947 */ /* 0x000fea0003800000 */
[----:B------:R-:W4:Y:S02]  /*0d20*/  LDC R7, c[0x0][0x64c] ;  /* 0x00019300ff077b82 */ /* 0x000f240000000800 */
[----:B----4-:R-:W-:-:S05]  /*0d30*/  IADD3 R7, P1, R12, R7, RZ ;  /* 0x000000070c077210 */ /* 0x010fca0007f3e0ff */
[----:B------:R-:W-:-:S04]  /*0d40*/  IMAD.X R9, RZ, RZ, R3, P1 ;  /* 0x000000ffff097224 */ /* 0x000fc800008e0603 */
[----:B------:R-:W-:-:S04]  /*0d50*/  IMAD.WIDE.U32 R2, R9, R22, RZ ;  /* 0x0000001609027225 */ /* 0x000fc800078e00ff */
[----:B------:R-:W-:-:S04]  /*0d60*/  IMAD.WIDE.U32 R4, P1, R7, R23, R2 ;  /* 0x0000001707047225 */ /* 0x000fc80007820002 */
[----:B------:R-:W-:-:S04]  /*0d70*/  IMAD.WIDE.U32 R2, R7, R22, RZ ;  /* 0x0000001607027225 */ /* 0x000fc800078e00ff */
[----:B------:R-:W-:Y:S01]  /*0d80*/  IMAD.X R7, RZ, RZ, RZ, P1 ;  /* 0x000000ffff077224 */ /* 0x000fe200008e06ff */
[----:B------:R-:W-:Y:S01]  /*0d90*/  IADD3 RZ, P1, R3, R4, RZ ;  /* 0x0000000403ff7210 */ /* 0x000fe20007f3e0ff */
[----:B------:R-:W-:-:S04]  /*0da0*/  IMAD.MOV.U32 R6, RZ, RZ, R5 ;  /* 0x000000ffff067224 */ /* 0x000fc800078e0005 */
[----:B------:R-:W-:-:S08]  /*0db0*/  IMAD.WIDE.U32.X R2, R9, R23, R6, P1 ;  /* 0x0000001709027225 */ /* 0x000fd000008e0406 */
.L_x_10:
[----:B-1----:R-:W-:Y:S01]  /*0dc0*/  SHF.R.U64 R4, R2, R11, R3 ;  /* 0x0000000b02047219 */ /* 0x002fe20000001203 */
[----:B--2---:R-:W-:Y:S01]  /*0dd0*/  VIADD R5, R18, 0xffffffff ;  /* 0xffffffff12057836 */ /* 0x004fe20000000000 */
[----:B------:R-:W-:Y:S02]  /*0de0*/  SHF.L.U32 R2, R13, R20, RZ ;  /* 0x000000140d027219 */ /* 0x000fe400000006ff */
[----:B------:R-:W-:Y:S01]  /*0df0*/  LOP3.LUT R3, R19, R0, RZ, 0xc0, !PT ;  /* 0x0000000013037212 */ /* 0x000fe200078ec0ff */
[----:B------:R-:W-:Y:S01]  /*0e00*/  IMAD.MOV R6, RZ, RZ, -R4 ;  /* 0x000000ffff067224 */ /* 0x000fe200078e0a04 */
[----:B------:R-:W-:Y:S02]  /*0e10*/  SEL R0, R10, R21, !P4 ;  /* 0x000000150a007207 */ /* 0x000fe40006000000 */
[----:B------:R-:W-:Y:S01]  /*0e20*/  LOP3.LUT R5, R8, R5, RZ, 0xc0, !PT ;  /* 0x0000000508057212 */ /* 0x000fe200078ec0ff */
[----:B------:R-:W-:Y:S02]  /*0e30*/  IMAD R7, R2, R4, R3 ;  /* 0x0000000402077224 */ /* 0x000fe400078e0203 */
[----:B0-----:R-:W-:-:S02]  /*0e40*/  IMAD R3, R6, R15, R12 ;  /* 0x0000000f06037224 */ /* 0x001fc400078e020c */
[----:B---3--:R-:W-:Y:S02]  /*0e50*/  IMAD R2, R7, R17, R0 ;  /* 0x0000001107027224 */ /* 0x008fe400078e0200 */
[----:B------:R-:W-:Y:S02]  /*0e60*/  IMAD R3, R3, R18, R5 ;  /* 0x0000001203037224 */ /* 0x000fe400078e0205 */
[----:B------:R-:W-:-:S03]  /*0e70*/  IMAD.MOV.U32 R0, RZ, RZ, 0x1 ;  /* 0x00000001ff007424 */ /* 0x000fc600078e00ff */
[----:B------:R-:W-:Y:S02]  /*0e80*/  SEL R4, R3, R2, !P4 ;  /* 0x0000000203047207 */ /* 0x000fe40006000000 */
[----:B------:R-:W-:-:S03]  /*0e90*/  SEL R2, R2, R3, !P4 ;  /* 0x0000000302027207 */ /* 0x000fc60006000000 */
[----:B------:R0:W-:Y:S04]  /*0ea0*/  STL [R1+0x45c], R4 ;  /* 0x00045c0401007387 */ /* 0x0001e80000100800 */
[----:B------:R0:W-:Y:S02]  /*0eb0*/  STL [R1+0x460], R2 ;  /* 0x0004600201007387 */ /* 0x0001e40000100800 */
.L_x_8:
[----:B------:R-:W-:-:S08]  /*0ec0*/  NOP ;  /* 0x0000000000007918 */ /* 0x000fd00000000000 */
[----:B------:R-:W2:Y:S02]  /*0ed0*/  USETMAXREG.TRY_ALLOC.CTAPOOL UP0, 0xf0 ;  /* 0x000000f0000079c8 */ /* 0x000ea40008000600 */
[----:B--2---:R-:W-:-:S13]  /*0ee0*/  PLOP3.LUT P1, PT, PT, PT, UP0, 0x80, 0x0 ;  /* 0x000000000000781c */ /* 0x004fda0003f2f008 */
[----:B------:R-:W-:Y:S05]  /*0ef0*/  @!P1 BRA `(.L_x_8) ;  /* 0xfffffffc00f09947 */ /* 0x000fea000383ffff */
[----:B------:R-:W-:Y:S01]  /*0f00*/  ULDC.64 UR4, c[0x0][0x598] ;  /* 0x0001660000047ab9 */ /* 0x000fe20000000a00 */
[----:B------:R-:W-:Y:S01]  /*0f10*/  ULDC.64 UR14, c[0x0][0x208] ;  /* 0x00008200000e7ab9 */ /* 0x000fe20000000a00 */
[----:B------:R-:W-:-:S04]  /*0f20*/  ISETP.NE.U32.AND P1, PT, RZ, UR4, PT ;  /* 0x00000004ff007c0c */ /* 0x000fc8000bf25070 */
[----:B------:R-:W-:-:S13]  /*0f30*/  ISETP.NE.AND.EX P1, PT, RZ, UR5, PT, P1 ;  /* 0x00000005ff007c0c */ /* 0x000fda000bf25310 */
[----:B------:R-:W-:Y:S05]  /*0f40*/  @!P1 BRA `(.L_x_11) ;  /* 0x0000000000209947 */ /* 0x000fea0003800000 */
[----:B0-----:R-:W0:Y:S02]  /*0f50*/  LDC.64 R2, c[0x0][0x598] ;  /* 0x00016600ff027b82 */ /* 0x001e240000000a00 */
[----:B0-----:R-:W2:Y:S02]  /*0f60*/  LDG.E.64 R2, desc[UR14][R2.64] ;  /* 0x0000000e02027981 */ /* 0x001ea4000c1e1b00 */
[----:B--2---:R-:W-:-:S04]  /*0f70*/  ISETP.NE.U32.AND P1, PT, R2, RZ, PT ;  /* 0x000000ff0200720c */ /* 0x004fc80003f25070 */
[----:B------:R-:W-:-:S13]  /*0f80*/  ISETP.NE.AND.EX P1, PT, R3, RZ, PT, P1 ;  /* 0x000000ff0300720c */ /* 0x000fda0003f25310 */
[----:B------:R-:W-:Y:S05]  /*0f90*/  @!P1 BRA `(.L_x_11) ;  /* 0x00000000000c9947 */ /* 0x000fea0003800000 */
[----:B------:R-:W2:Y:S02]  /*0fa0*/  LD.E R2, desc[UR14][R2.64] ;  /* 0x0000000e02027980 */ /* 0x000ea4000c101900 */
[----:B--2---:R-:W-:Y:S01]  /*0fb0*/  R2UR UR20, R2 ;  /* 0x00000000021472ca */ /* 0x004fe200000e0000 */
[----:B------:R-:W-:-:S14]  /*0fc0*/  BRA `(.L_x_12) ;  /* 0x0000000000247947 */ /* 0x000fdc0003800000 */
.L_x_11:
[----:B------:R-:W-:Y:S02]  /*0fd0*/  ULDC.64 UR4, c[0x0][0x588] ;  /* 0x0001620000047ab9 */ /* 0x000fe40000000a00 */
[----:B------:R-:W-:-:S04]  /*0fe0*/  ISETP.NE.U32.AND P1, PT, RZ, UR4, PT ;  /* 0x00000004ff007c0c */ /* 0x000fc8000bf25070 */
[----:B------:R-:W-:-:S13]  /*0ff0*/  ISETP.NE.AND.EX P1, PT, RZ, UR5, PT, P1 ;  /* 0x00000005ff007c0c */ /* 0x000fda000bf25310 */
[----:B------:R-:W-:Y:S05]  /*1000*/  @!P1 BRA `(.L_x_13) ;  /* 0x0000000000109947 */ /* 0x000fea0003800000 */
[----:B0-----:R-:W0:Y:S02]  /*1010*/  LDC.64 R2, c[0x0][0x588] ;  /* 0x00016200ff027b82 */ /* 0x001e240000000a00 */
[----:B0-----:R-:W2:Y:S02]  /*1020*/  LDG.E R2, desc[UR14][R2.64] ;  /* 0x0000000e02027981 */ /* 0x001ea4000c1e1900 */
[----:B--2---:R-:W-:Y:S01]  /*1030*/  R2UR UR20, R2 ;  /* 0x00000000021472ca */ /* 0x004fe200000e0000 */
[----:B------:R-:W-:-:S14]  /*1040*/  BRA `(.L_x_12) ;  /* 0x0000000000047947 */ /* 0x000fdc0003800000 */
.L_x_13:
[----:B------:R-:W-:-:S05]  /*1050*/  ULDC UR20, c[0x0][0x580] ;  /* 0x0001600000147ab9 */ /* 0x000fca0000000800 */
.L_x_12:
[----:B------:R-:W-:Y:S02]  /*1060*/  ULDC.64 UR4, c[0x0][0x5a0] ;  /* 0x0001680000047ab9 */ /* 0x000fe40000000a00 */
        /* <DEDUP_REMOVED lines=11> */
.L_x_14:
        /* <DEDUP_REMOVED lines=8> */
.L_x_16:
[----:B------:R-:W-:-:S05]  /*11a0*/  ULDC UR21, c[0x0][0x584] ;  /* 0x0001610000157ab9 */ /* 0x000fca0000000800 */
.L_x_15:
[----:B------:R-:W-:-:S13]  /*11b0*/  LOP3.LUT P1, RZ, R0, 0xff, RZ, 0xc0, !PT ;  /* 0x000000ff00ff7812 */ /* 0x000fda000782c0ff */
[----:B------:R-:W-:Y:S05]  /*11c0*/  @!P1 EXIT ;  /* 0x000000000000994d */ /* 0x000fea0003800000 */
[----:B------:R-:W-:Y:S01]  /*11d0*/  ULDC UR4, c[0x0][0x28c] ;  /* 0x0000a30000047ab9 */ /* 0x000fe20000000800 */
[----:B------:R-:W-:Y:S02]  /*11e0*/  ULOP3.LUT UR22, UR13, 0x1, URZ, 0xfc, !UPT ;  /* 0x000000010d167892 */ /* 0x000fe4000f8efc3f */
[----:B------:R-:W-:-:S04]  /*11f0*/  UIADD3 UR4, UR4, 0x7f, URZ ;  /* 0x0000007f04047890 */ /* 0x000fc8000fffe03f */
[----:B------:R-:W-:-:S04]  /*1200*/  USHF.R.S32.HI UR5, URZ, 0x1f, UR4 ;  /* 0x0000001f3f057899 */ /* 0x000fc80008011404 */
[----:B------:R-:W-:-:S03]  /*1210*/  ULEA.HI UR5, UR5, UR4, URZ, 0x7 ;  /* 0x0000000405057291 */ /* 0x000fc6000f8f383f */
[----:B------:R-:W-:Y:S01]  /*1220*/  UMOV UR4, URZ ;  /* 0x0000003f00047c82 */ /* 0x000fe20008000000 */
[----:B------:R-:W-:-:S03]  /*1230*/  USHF.R.S32.HI UR10, URZ, 0x7, UR5 ;  /* 0x000000073f0a7899 */ /* 0x000fc60008011405 */
[----:B------:R-:W-:-:S09]  /*1240*/  UMOV UR5, URZ ;  /* 0x0000003f00057c82 */ /* 0x000fd20008000000 */
.L_x_555:
[----:B------:R-:W-:Y:S01]  /*1250*/  STL [R1+0x44c], RZ ;  /* 0x00044cff01007387 */ /* 0x000fe20000100800 */
[----:B--2---:R-:W2:Y:S01]  /*1260*/  S2UR UR18, SR_CgaCtaId ;  /* 0x00000000001279c3 */ /* 0x004ea20000008800 */
[----:B------:R-:W-:Y:S01]  /*1270*/  UMOV UR17, 0x400 ;  /* 0x0000040000117882 */ /* 0x000fe20000000000 */
[----:B------:R-:W-:Y:S01]  /*1280*/  UMOV UR6, URZ ;  /* 0x0000003f00067c82 */ /* 0x000fe20008000000 */
[----:B------:R-:W-:Y:S01]  /*1290*/  STL [R1+0x448], RZ ;  /* 0x000448ff01007387 */ /* 0x000fe20000100800 */
[----:B------:R-:W-:Y:S01]  /*12a0*/  UMOV UR7, URZ ;  /* 0x0000003f00077c82 */ /* 0x000fe20008000000 */
[----:B------:R-:W-:Y:S01]  /*12b0*/  UMOV UR8, URZ ;  /* 0x0000003f00087c82 */ /* 0x000fe20008000000 */
[----:B------:R-:W-:Y:S01]  /*12c0*/  UMOV UR23, UR5 ;  /* 0x0000000500177c82 */ /* 0x000fe20008000000 */
[----:B------:R-:W-:Y:S01]  /*12d0*/  STL [R1+0x444], RZ ;  /* 0x000444ff01007387 */ /* 0x000fe20000100800 */
[----:B0-----:R-:W0:Y:S01]  /*12e0*/  LDC R2, c[0x0][0x28c] ;  /* 0x0000a300ff027b82 */ /* 0x001e220000000800 */
[----:B------:R-:W-:Y:S01]  /*12f0*/  UMOV UR24, UR4 ;  /* 0x0000000400187c82 */ /* 0x000fe20008000000 */
[----:B------:R-:W-:Y:S01]  /*1300*/  CS2R R236, SRZ ;  /* 0x0000000000ec7805 */ /* 0x000fe2000001ff00 */
[----:B------:R-:W-:Y:S01]  /*1310*/  STL [R1+0x440], RZ ;  /* 0x000440ff01007387 */ /* 0x000fe20000100800 */
[----:B------:R-:W-:-:S02]  /*1320*/  CS2R R234, SRZ ;  /* 0x0000000000ea7805 */ /* 0x000fc4000001ff00 */
[----:B------:R-:W-:Y:S02]  /*1330*/  CS2R R232, SRZ ;  /* 0x0000000000e87805 */ /* 0x000fe4000001ff00 */
[----:B------:R-:W-:Y:S01]  /*1340*/  CS2R R230, SRZ ;  /* 0x0000000000e67805 */ /* 0x000fe2000001ff00 */
[----:B------:R-:W-:Y:S01]  /*1350*/  STL [R1+0x43c], RZ ;  /* 0x00043cff01007387 */ /* 0x000fe20000100800 */
[----:B------:R-:W-:Y:S02]  /*1360*/  CS2R R228, SRZ ;  /* 0x0000000000e47805 */ /* 0x000fe4000001ff00 */
[----:B------:R-:W-:Y:S02]  /*1370*/  CS2R R226, SRZ ;  /* 0x0000000000e27805 */ /* 0x000fe4000001ff00 */
        /* <DEDUP_REMOVED lines=14> */
[----:B0-----:R-:W-:Y:S02]  /*1460*/  ISETP.GE.AND P1, PT, R2, 0x1, PT ;  /* 0x000000010200780c */ /* 0x001fe40003f26270 */
        /* <DEDUP_REMOVED lines=41> */
[----:B-1----:R-:W-:Y:S01]  /*1700*/  CS2R R14, SRZ ;  /* 0x00000000000e7805 */ /* 0x002fe2000001ff00 */
        /* <DEDUP_REMOVED lines=93> */
[----:B------:R-:W-:-:S03]  /*1ce0*/  CS2R R150, SRZ ;  /* 0x0000000000967805 */ /* 0x000fc6000001ff00 */
[----:B------:R-:W-:Y:S04]  /*1cf0*/  STL [R1+0x3a0], RZ ;  /* 0x0003a0ff01007387 */ /* 0x000fe80000100800 */
        /* <DEDUP_REMOVED lines=104> */
[----:B------:R-:W-:Y:S04]  /*2380*/  STL [R1], RZ ;  /* 0x000000ff01007387 */ /* 0x000fe80000100800 */
        /* <DEDUP_REMOVED lines=39> */
[----:B------:R-:W-:Y:S01]  /*2600*/  STL [R1+0xa0], RZ ;  /* 0x0000a0ff01007387 */ /* 0x000fe20000100800 */
[----:B------:R-:W0:Y:S03]  /*2610*/  S2R R0, SR_TID.X ;  /* 0x0000000000007919 */ /* 0x000e260000002100 */
        /* <DEDUP_REMOVED lines=8> */
[----:B0-----:R-:W-:-:S03]  /*26a0*/  LOP3.LUT R0, R0, 0x80, RZ, 0xc0, !PT ;  /* 0x0000008000007812 */ /* 0x001fc600078ec0ff */
[----:B------:R-:W-:Y:S01]  /*26b0*/  STL [R1+0xc4], RZ ;  /* 0x0000c4ff01007387 */ /* 0x000fe20000100800 */
[----:B------:R-:W-:-:S03]  /*26c0*/  SHF.R.U32.HI R0, RZ, 0x7, R0 ;  /* 0x00000007ff007819 */ /* 0x000fc60000011600 */
        /* <DEDUP_REMOVED lines=33> */
[----:B------:R-:W0:Y:S04]  /*28e0*/  SHFL.IDX PT, R0, R0, RZ, 0x1f ;  /* 0x00001fff00007589 */ /* 0x000e2800000e0000 */
[----:B------:R1:W-:Y:S04]  /*28f0*/  STL [R1+0x14c], RZ ;  /* 0x00014cff01007387 */ /* 0x0003e80000100800 */
[----:B------:R1:W-:Y:S04]  /*2900*/  STL [R1+0x150], RZ ;  /* 0x000150ff01007387 */ /* 0x0003e80000100800 */
[----:B------:R1:W-:Y:S04]  /*2910*/  STL [R1+0x154], RZ ;  /* 0x000154ff01007387 */ /* 0x0003e80000100800 */
[----:B------:R1:W-:Y:S04]  /*2920*/  STL [R1+0x158], RZ ;  /* 0x000158ff01007387 */ /* 0x0003e80000100800 */
[----:B------:R1:W-:Y:S04]  /*2930*/  STL [R1+0x15c], RZ ;  /* 0x00015cff01007387 */ /* 0x0003e80000100800 */
[----:B------:R1:W-:Y:S01]  /*2940*/  STL [R1+0x160], RZ ;  /* 0x000160ff01007387 */ /* 0x0003e20000100800 */
[----:B0-----:R-:W-:-:S03]  /*2950*/  R2UR UR11, R0 ;  /* 0x00000000000b72ca */ /* 0x001fc600000e0000 */
[----:B------:R1:W-:Y:S04]  /*2960*/  STL [R1+0x164], RZ ;  /* 0x000164ff01007387 */ /* 0x0003e80000100800 */
[----:B------:R1:W-:Y:S04]  /*2970*/  STL [R1+0x168], RZ ;  /* 0x000168ff01007387 */ /* 0x0003e80000100800 */
[----:B------:R1:W-:Y:S02]  /*2980*/  STL [R1+0x16c], RZ ;  /* 0x00016cff01007387 */ /* 0x0003e40000100800 */
[----:B------:R-:W-:-:S02]  /*2990*/  ULEA.HI UR12, UR11, UR11, URZ, 0x1 ;  /* 0x0000000b0b0c7291 */ /* 0x000fc4000f8f083f */
[----:B------:R1:W-:Y:S02]  /*29a0*/  STL [R1+0x170], RZ ;  /* 0x000170ff01007387 */ /* 0x0003e40000100800 */
[----:B------:R-:W-:Y:S02]  /*29b0*/  ULOP3.LUT UR16, UR12, 0x7fffe, URZ, 0xc0, !UPT ;  /* 0x0007fffe0c107892 */ /* 0x000fe4000f8ec03f */
[----:B------:R1:W-:Y:S01]  /*29c0*/  STL [R1+0x174], RZ ;  /* 0x000174ff01007387 */ /* 0x0003e20000100800 */
[----:B--2---:R-:W-:Y:S02]  /*29d0*/  ULEA UR12, UR18, UR17, 0x18 ;  /* 0x00000011120c7291 */ /* 0x004fe4000f8ec03f */
[----:B------:R-:W-:Y:S01]  /*29e0*/  UIADD3 UR16, UR11, -UR16, URZ ;  /* 0x800000100b107290 */ /* 0x000fe2000fffe03f */
[----:B------:R1:W-:Y:S03]  /*29f0*/  STL [R1+0x178], RZ ;  /* 0x000178ff01007387 */ /* 0x0003e60000100800 */
[----:B------:R-:W-:Y:S01]  /*2a00*/  ULEA UR16, UR16, UR12, 0xd ;  /* 0x0000000c10107291 */ /* 0x000fe2000f8e683f */
[----:B------:R1:W-:Y:S03]  /*2a10*/  STL [R1+0x17c], RZ ;  /* 0x00017cff01007387 */ /* 0x0003e60000100800 */
[----:B------:R-:W-:Y:S01]  /*2a20*/  UIADD3 UR16, UR16, 0x100, URZ ;  /* 0x0000010010107890 */ /* 0x000fe2000fffe03f */
[----:B------:R1:W-:Y:S03]  /*2a30*/  STL [R1+0x180], RZ ;  /* 0x000180ff01007387 */ /* 0x0003e60000100800 */
[----:B------:R-:W-:Y:S01]  /*2a40*/  USHF.R.U32.HI UR11, URZ, 0x4, UR16 ;  /* 0x000000043f0b7899 */ /* 0x000fe20008011610 */
[----:B------:R1:W-:Y:S03]  /*2a50*/  STL [R1+0x184], RZ ;  /* 0x000184ff01007387 */ /* 0x0003e60000100800 */
[----:B------:R-:W-:Y:S01]  /*2a60*/  ULOP3.LUT UR11, UR11, 0x3fff, URZ, 0xc0, !UPT ;  /* 0x00003fff0b0b7892 */ /* 0x000fe2000f8ec03f */
[----:B------:R1:W-:Y:S04]  /*2a70*/  STL [R1+0x188], RZ ;  /* 0x000188ff01007387 */ /* 0x0003e80000100800 */
        /* <DEDUP_REMOVED lines=28> */
[----:B------:R1:W-:Y:S01]  /*2c40*/  STL [R1+0x1fc], RZ ;  /* 0x0001fcff01007387 */ /* 0x0003e20000100800 */
[----:B------:R-:W-:Y:S05]  /*2c50*/  @!P1 BRA `(.L_x_17) ;  /* 0x0000006000a89947 */ /* 0x000fea0003800000 */
[----:B------:R-:W-:-:S06]  /*2c60*/  UISETP.NE.AND UP0, UPT, UR22, 0x3, UPT ;  /* 0x000000031600788c */ /* 0x000fcc000bf05270 */
[----:B------:R-:W-:-:S13]  /*2c70*/  PLOP3.LUT P2, PT, PT, PT, UP0, 0x80, 0x0 ;  /* 0x000000000000781c */ /* 0x000fda0003f4f008 */
[----:B------:R-:W-:Y:S05]  /*2c80*/  @!P2 BRA `(.L_x_18) ;  /* 0x000000000004a947 */ /* 0x000fea0003800000 */
[----:B------:R-:W-:Y:S01]  /*2c90*/  BPT.TRAP 0x1 ;  /* 0x000000040000795c */ /* 0x000fe20000300000 */
.L_x_18:
[----:B------:R-:W-:Y:S01]  /*2ca0*/  ULEA UR6, UR5, UR12, 0x3 ;  /* 0x0000000c05067291 */ /* 0x000fe2000f8e183f */
[----:B------:R-:W-:-:S05]  /*2cb0*/  IMAD.U32 R0, RZ, RZ, UR4 ;  /* 0x00000004ff007e24 */ /* 0x000fca000f8e00ff */
[----:B------:R-:W-:-:S04]  /*2cc0*/  SHF.L.U32 R0, R0, 0x1f, RZ ;  /* 0x0000001f00007819 */ /* 0x000fc800000006ff */
[----:B------:R0:W2:Y:S01]  /*2cd0*/  SYNCS.PHASECHK.TRANS64.TRYWAIT P1, [UR6], R0 ;  /* 0x00000000ff0075a7 */ /* 0x0000a20008020146 */
[----:B------:R-:W-:Y:S05]  /*2ce0*/  @!P2 BRA `(.L_x_19) ;  /* 0x000000000004a947 */ /* 0x000fea0003800000 */
[----:B------:R-:W-:Y:S01]  /*2cf0*/  BPT.TRAP 0x1 ;  /* 0x000000040000795c */ /* 0x000fe20000300000 */
.L_x_19:
[----:B--2---:R-:W-:Y:S05]  /*2d00*/  @P1 BRA `(.L_x_20) ;  /* 0x0000000000081947 */ /* 0x004fea0003800000 */
[----:B------:R-:W2:Y:S02]  /*2d10*/  SYNCS.PHASECHK.TRANS64.TRYWAIT P1, [UR6], R0 ;  /* 0x00000000ff0075a7 */ /* 0x000ea40008020146 */
[----:B--2---:R-:W-:Y:S05]  /*2d20*/  @!P1 BRA `(.L_x_21) ;  /* 0x0000026c00589947 */ /* 0x004fea0003800000 */
.L_x_20:
[----:B------:R-:W-:Y:S01]  /*2d30*/  UIADD3 UR6, UR12, 0x18100, URZ ;  /* 0x000181000c067890 */ /* 0x000fe2000fffe03f */
[----:B------:R-:W-:Y:S01]  /*2d40*/  WARPGROUP.ARRIVE ;  /* 0x00000000000079c5 */ /* 0x000fe20000000000 */
[----:B------:R-:W-:Y:S02]  /*2d50*/  ULOP3.LUT UR7, UR11, 0x10000, URZ, 0xfc, !UPT ;  /* 0x000100000b077892 */ /* 0x000fe4000f8efc3f */
[----:B------:R-:W-:Y:S02]  /*2d60*/  USHF.R.U32.HI UR6, URZ, 0x4, UR6 ;  /* 0x000000043f067899 */ /* 0x000fe40008011606 */
[----:B------:R-:W-:Y:S02]  /*2d70*/  ULEA UR7, UR5, UR7, 0xb ;  /* 0x0000000705077291 */ /* 0x000fe4000f8e583f */
[----:B------:R-:W-:Y:S01]  /*2d80*/  ULOP3.LUT UR6, UR6, 0x3fff, URZ, 0xc0, !UPT ;  /* 0x00003fff06067892 */ /* 0x000fe2000f8ec03f */
[----:B------:R-:W-:Y:S01]  /*2d90*/  UMOV UR17, 0x40000040 ;  /* 0x4000004000117882 */ /* 0x000fe20000000000 */
[----:B------:R-:W-:-:S02]  /*2da0*/  UMOV UR19, 0x40000040 ;  /* 0x4000004000137882 */ /* 0x000fc40000000000 */
[----:B------:R-:W-:Y:S01]  /*2db0*/  ULOP3.LUT UR6, UR6, 0x10000, URZ, 0xfc, !UPT ;  /* 0x0001000006067892 */ /* 0x000fe2000f8efc3f */
[----:B------:R-:W-:-:S03]  /*2dc0*/  UMOV UR16, UR7 ;  /* 0x0000000700107c82 */ /* 0x000fc60008000000 */
[----:B------:R-:W-:-:S07]  /*2dd0*/  ULEA UR8, UR5, UR6, 0xb ;  /* 0x0000000605087291 */ /* 0x000fce000f8e583f */
[----:B------:R-:W-:Y:S02]  /*2de0*/  UMOV UR18, UR8 ;  /* 0x0000000800127c82 */ /* 0x000fe40008000000 */
[----:B------:R-:W-:Y:S01]  /*2df0*/  QGMMA.64x256x32.F32.E5M2.E5M2 R24, gdesc[UR16], RZ, !UPT, gsb0 ;  /* 0x03e00000101879f3 */ /* 0x000fe2000c0038ff */
[----:B------:R-:W-:Y:S01]  /*2e00*/  UIADD3 UR16, UR7, 0x400, URZ ;  /* 0x0000040007107890 */ /* 0x000fe2000fffe03f */
[----:B------:R-:W-:Y:S01]  /*2e10*/  UMOV UR17, 0x40000040 ;  /* 0x4000004000117882 */ /* 0x000fe20000000000 */
[----:B------:R-:W-:Y:S02]  /*2e20*/  WARPGROUP.DEPBAR.LE gsb0, 0x0 ;  /* 0x00008000000079c5 */ /* 0x000fe40000010000 */
[----:B------:R-:W-:Y:S04]  /*2e30*/  STL.64 [R1], R24 ;  /* 0x0000001801007387 */ /* 0x000fe80000100a00 */
[----:B------:R-:W-:Y:S04]  /*2e40*/  STL.64 [R1+0x8], R26 ;  /* 0x0000081a01007387 */ /* 0x000fe80000100a00 */
        /* <DEDUP_REMOVED lines=61> */
[----:B------:R3:W-:Y:S02]  /*3220*/  STL.64 [R1+0x1f8], R150 ;  /* 0x0001f89601007387 */ /* 0x0007e40000100a00 */
[----:B---3--:R-:W-:-:S06]  /*3230*/  WARPGROUP.ARRIVE ;  /* 0x00000000000079c5 */ /* 0x008fcc0000000000 */
[----:B------:R-:W-:Y:S03]  /*3240*/  QGMMA.64x256x32.F32.E5M2.E5M2 R24, gdesc[UR16], RZ, !UPT, gsb0 ;  /* 0x03e00000101879f3 */ /* 0x000fe6000c0038ff */
[----:B------:R-:W-:Y:S02]  /*3250*/  WARPGROUP.DEPBAR.LE gsb0, 0x0 ;  /* 0x00008000000079c5 */ /* 0x000fe40000010000 */
        /* <DEDUP_REMOVED lines=63> */
[----:B------:R3:W-:Y:S04]  /*3650*/  STL.64 [R1+0x5d0], R24 ;  /* 0x0005d01801007387 */ /* 0x0007e80000100a00 */
[----:B---3--:R-:W3:Y:S04]  /*3660*/  LDL.LU.64 R24, [R1] ;  /* 0x0000000001187983 */ /* 0x008ee80000300a00 */
[----:B------:R-:W3:Y:S04]  /*3670*/  LDL.LU.64 R26, [R1+0x8] ;  /* 0x00000800011a7983 */ /* 0x000ee80000300a00 */
        /* <DEDUP_REMOVED lines=61> */
[----:B------:R-:W3:Y:S01]  /*3a50*/  LDL.LU.64 R150, [R1+0x1f8] ;  /* 0x0001f80001967983 */ /* 0x000ee20000300a00 */
[----:B------:R-:W-:-:S02]  /*3a60*/  UIADD3 UR16, UR7, 0x2, URZ ;  /* 0x0000000207107890 */ /* 0x000fc4000fffe03f */
[----:B------:R-:W-:Y:S01]  /*3a70*/  UIADD3 UR18, UR8, 0x2, URZ ;  /* 0x0000000208127890 */ /* 0x000fe2000fffe03f */
[----:B------:R-:W-:Y:S01]  /*3a80*/  UMOV UR17, 0x40000040 ;  /* 0x4000004000117882 */ /* 0x000fe20000000000 */
[----:B------:R-:W-:Y:S01]  /*3a90*/  UMOV UR19, 0x40000040 ;  /* 0x4000004000137882 */ /* 0x000fe20000000000 */
[----:B---3--:R-:W-:-:S06]  /*3aa0*/  WARPGROUP.ARRIVE ;  /* 0x00000000000079c5 */ /* 0x008fcc0000000000 */
[----:B------:R-:W-:Y:S03]  /*3ab0*/  QGMMA.64x256x32.F32.E5M2.E5M2 R24, gdesc[UR16], R24, gsb0 ;  /* 0x03e00000101879f3 */ /* 0x000fe60008003818 */
[----:B------:R-:W-:Y:S02]  /*3ac0*/  WARPGROUP.DEPBAR.LE gsb0, 0x0 ;  /* 0x00008000000079c5 */ /* 0x000fe40000010000 */
[----:B------:R-:W-:Y:S01]  /*3ad0*/  STL.64 [R1], R24 ;  /* 0x0000001801007387 */ /* 0x000fe20000100a00 */
[----:B------:R-:W-:Y:S02]  /*3ae0*/  IMAD.MOV.U32 R2, RZ, RZ, R150 ;  /* 0x000000ffff027224 */ /* 0x000fe400078e0096 */
[----:B0-2---:R-:W-:Y:S01]  /*3af0*/  IMAD.MOV.U32 R0, RZ, RZ, R151 ;  /* 0x000000ffff007224 */ /* 0x005fe200078e0097 */
[----:B------:R-:W-:Y:S01]  /*3b00*/  STL.64 [R1+0x8], R26 ;  /* 0x0000081a01007387 */ /* 0x000fe20000100a00 */
[----:B------:R-:W-:-:S02]  /*3b10*/  IMAD.MOV.U32 R4, RZ, RZ, R148 ;  /* 0x000000ffff047224 */ /* 0x000fc400078e0094 */
[----:B------:R-:W-:Y:S01]  /*3b20*/  IMAD.MOV.U32 R3, RZ, RZ, R149 ;  /* 0x000000ffff037224 */ /* 0x000fe200078e0095 */
[----:B------:R-:W-:Y:S01]  /*3b30*/  STL.64 [R1+0x10], R28 ;  /* 0x0000101c01007387 */ /* 0x000fe20000100a00 */
[----:B------:R-:W-:Y:S02]  /*3b40*/  IMAD.MOV.U32 R6, RZ, RZ, R146 ;  /* 0x000000ffff067224 */ /* 0x000fe400078e0092 */
[----:B------:R-:W-:Y:S01]  /*3b50*/  IMAD.MOV.U32 R5, RZ, RZ, R147 ;  /* 0x000000ffff057224 */ /* 0x000fe200078e0093 */
[----:B------:R-:W-:Y:S01]  /*3b60*/  STL.64 [R1+0x18], R30 ;  /* 0x0000181e01007387 */ /* 0x000fe20000100a00 */
[----:B------:R-:W-:Y:S02]  /*3b70*/  IMAD.MOV.U32 R8, RZ, RZ, R144 ;  /* 0x000000ffff087224 */ /* 0x000fe400078e0090 */
[----:B------:R-:W-:Y:S01]  /*3b80*/  IMAD.MOV.U32 R7, RZ, RZ, R145 ;  /* 0x000000ffff077224 */ /* 0x000fe200078e0091 */
        /* <DEDUP_REMOVED lines=18> */
[----:B------:R0:W-:Y:S01]  /*3cb0*/  STL [R1+0x50], R44 ;  /* 0x0000502c01007387 */ /* 0x0001e20000100800 */
[----:B------:R-:W-:-:S02]  /*3cc0*/  IMAD.MOV.U32 R22, RZ, RZ, R130 ;  /* 0x000000ffff167224 */ /* 0x000fc400078e0082 */
[----:B------:R-:W-:Y:S01]  /*3cd0*/  IMAD.MOV.U32 R21, RZ, RZ, R131 ;  /* 0x000000ffff157224 */ /* 0x000fe200078e0083 */
[----:B------:R-:W2:Y:S01]  /*3ce0*/  LDL.LU.64 R150, [R1+0x7c8] ;  /* 0x0007c80001967983 */ /* 0x000ea20000300a00 */
[----:B------:R-:W-:Y:S02]  /*3cf0*/  IMAD.MOV.U32 R212, RZ, RZ, R128 ;  /* 0x000000ffffd47224 */ /* 0x000fe400078e0080 */
[----:B------:R-:W-:Y:S01]  /*3d00*/  IMAD.MOV.U32 R23, RZ, RZ, R129 ;  /* 0x000000ffff177224 */ /* 0x000fe200078e0081 */
[----:B------:R-:W2:Y:S01]  /*3d10*/  LDL.LU.64 R148, [R1+0x7c0] ;  /* 0x0007c00001947983 */ /* 0x000ea20000300a00 */
[----:B------:R-:W-:Y:S02]  /*3d20*/  IMAD.MOV.U32 R210, RZ, RZ, R126 ;  /* 0x000000ffffd27224 */ /* 0x000fe400078e007e */
[----:B------:R-:W-:Y:S01]  /*3d30*/  IMAD.MOV.U32 R211, RZ, RZ, R127 ;  /* 0x000000ffffd37224 */ /* 0x000fe200078e007f */
[----:B------:R-:W2:Y:S01]  /*3d40*/  LDL.LU.64 R146, [R1+0x7b8] ;  /* 0x0007b80001927983 */ /* 0x000ea20000300a00 */
        /* <DEDUP_REMOVED lines=120> */
[----:B------:R-:W-:-:S03]  /*44d0*/  IMAD.MOV.U32 R235, RZ, RZ, R45 ;  /* 0x000000ffffeb7224 */ /* 0x000fc600078e002d */
[----:B------:R-:W2:Y:S04]  /*44e0*/  LDL.LU.64 R64, [R1+0x670] ;  /* 0x0006700001407983 */ /* 0x000ea80000300a00 */
        /* <DEDUP_REMOVED lines=9> */
[----:B0-----:R-:W2:Y:S04]  /*4580*/  LDL.LU.64 R44, [R1+0x620] ;  /* 0x00062000012c7983 */ /* 0x001ea80000300a00 */
        /* <DEDUP_REMOVED lines=9> */
[----:B------:R-:W2:Y:S01]  /*4620*/  LDL.LU.64 R24, [R1+0x5d0] ;  /* 0x0005d00001187983 */ /* 0x000ea20000300a00 */
[----:B------:R-:W-:Y:S01]  /*4630*/  UIADD3 UR16, UR7, 0x402, URZ ;  /* 0x0000040207107890 */ /* 0x000fe2000fffe03f */
[----:B------:R-:W-:Y:S01]  /*4640*/  UMOV UR17, 0x40000040 ;  /* 0x4000004000117882 */ /* 0x000fe20000000000 */
[----:B--2---:R-:W-:-:S07]  /*4650*/  WARPGROUP.ARRIVE ;  /* 0x00000000000079c5 */ /* 0x004fce0000000000 */
[----:B------:R-:W-:Y:S03]  /*4660*/  QGMMA.64x256x32.F32.E5M2.E5M2 R24, gdesc[UR16], R24, gsb0 ;  /* 0x03e00000101879f3 */ /* 0x000fe60008003818 */
        /* <DEDUP_REMOVED lines=23> */
[----:B0-----:R-:W2:Y:S04]  /*47e0*/  LDL.LU R108, [R1] ;  /* 0x00000000016c7983 */ /* 0x001ea80000300800 */
[----:B------:R-:W2:Y:S04]  /*47f0*/  LDL.LU R109, [R1+0x4] ;  /* 0x00000400016d7983 */ /* 0x000ea80000300800 */
        /* <DEDUP_REMOVED lines=18> */
[----:B------:R-:W2:Y:S01]  /*4920*/  LDL.LU R128, [R1+0x50] ;  /* 0x0000500001807983 */ /* 0x000ea20000300800 */
[----:B------:R-:W-:-:S02]  /*4930*/  IMAD.MOV.U32 R129, RZ, RZ, R235 ;  /* 0x000000ffff817224 */ /* 0x000fc400078e00eb */
[----:B------:R-:W-:Y:S02]  /*4940*/  IMAD.MOV.U32 R130, RZ, RZ, R234 ;  /* 0x000000ffff827224 */ /* 0x000fe400078e00ea */
[----:B------:R-:W-:Y:S02]  /*4950*/  IMAD.MOV.U32 R131, RZ, RZ, R233 ;  /* 0x000000ffff837224 */ /* 0x000fe400078e00e9 */
[----:B------:R-:W-:Y:S02]  /*4960*/  IMAD.MOV.U32 R132, RZ, RZ, R232 ;  /* 0x000000ffff847224 */ /* 0x000fe400078e00e8 */
[----:B------:R-:W-:Y:S02]  /*4970*/  IMAD.MOV.U32 R133, RZ, RZ, R231 ;  /* 0x000000ffff857224 */ /* 0x000fe400078e00e7 */
[----:B------:R-:W-:Y:S02]  /*4980*/  IMAD.MOV.U32 R134, RZ, RZ, R230 ;  /* 0x000000ffff867224 */ /* 0x000fe400078e00e6 */
        /* <DEDUP_REMOVED lines=39> */
[----:B------:R-:W-:Y:S01]  /*4c00*/  IMAD.MOV.U32 R235, RZ, RZ, R0 ;  /* 0x000000ffffeb7224 */ /* 0x000fe200078e0000 */
[----:B------:R-:W-:Y:S02]  /*4c10*/  UIADD3 UR16, UR7, 0x4, URZ ;  /* 0x0000000407107890 */ /* 0x000fe4000fffe03f */
[----:B------:R-:W-:Y:S01]  /*4c20*/  UIADD3 UR18, UR8, 0x4, URZ ;  /* 0x0000000408127890 */ /* 0x000fe2000fffe03f */
[----:B------:R-:W-:Y:S01]  /*4c30*/  UMOV UR17, 0x40000040 ;  /* 0x4000004000117882 */ /* 0x000fe20000000000 */
[----:B------:R-:W-:Y:S01]  /*4c40*/  UMOV UR19, 0x40000040 ;  /* 0x4000004000137882 */ /* 0x000fe20000000000 */
[----:B--2---:R-:W-:-:S06]  /*4c50*/  WARPGROUP.ARRIVE ;  /* 0x00000000000079c5 */ /* 0x004fcc0000000000 */
[----:B------:R-:W-:Y:S03]  /*4c60*/  QGMMA.64x256x32.F32.E5M2.E5M2 R108, gdesc[UR16], R108, gsb0 ;  /* 0x03e00000106c79f3 */ /* 0x000fe6000800386c */
        /* <DEDUP_REMOVED lines=183> */
[----:B0-----:R-:W2:Y:S04]  /*57e0*/  LDL.LU.64 R108, [R1] ;  /* 0x00000000016c7983 */ /* 0x001ea80000300a00 */
        /* <DEDUP_REMOVED lines=63> */
[----:B------:R-:W-:-:S02]  /*5be0*/  UIADD3 UR16, UR7, 0x6, URZ ;  /* 0x0000000607107890 */ /* 0x000fc4000fffe03f */
[----:B------:R-:W-:Y:S01]  /*5bf0*/  UIADD3 UR18, UR8, 0x6, URZ ;  /* 0x0000000608127890 */ /* 0x000fe2000fffe03f */
[----:B------:R-:W-:Y:S01]  /*5c00*/  UMOV UR17, 0x40000040 ;  /* 0x4000004000117882 */ /* 0x000fe20000000000 */
[----:B------:R-:W-:Y:S01]  /*5c10*/  UMOV UR19, 0x40000040 ;  /* 0x4000004000137882 */ /* 0x000fe20000000000 */
        /* <DEDUP_REMOVED lines=93> */
[----:B0-----:R-:W3:Y:S04]  /*61f0*/  LDL.LU.64 R150, [R1+0x518] ;  /* 0x0005180001967983 */ /* 0x001ee80000300a00 */
        /* <DEDUP_REMOVED lines=21> */
[----:B------:R-:W-:Y:S01]  /*6350*/  UIADD3 UR16, UR7, 0x406, URZ ;  /* 0x0000040607107890 */ /* 0x000fe2000fffe03f */
[----:B------:R-:W-:-:S02]  /*6360*/  UMOV UR17, 0x40000040 ;  /* 0x4000004000117882 */ /* 0x000fc40000000000 */
[----:B------:R0:W-:Y:S01]  /*6370*/  STL [R1+0x2d0], RZ ;  /* 0x0002d0ff01007387 */ /* 0x0001e20000100800 */
[----:B------:R-:W-:-:S03]  /*6380*/  ULDC UR7, c[0x0][0x50c] ;  /* 0x0001430000077ab9 */ /* 0x000fc60000000800 */
        /* <DEDUP_REMOVED lines=37> */
[----:B---3--:R-:W-:-:S06]  /*65e0*/  WARPGROUP.ARRIVE ;  /* 0x00000000000079c5 */ /* 0x008fcc0000000000 */
[----:B------:R-:W-:Y:S01]  /*65f0*/  QGMMA.64x256x32.F32.E5M2.E5M2 R24, gdesc[UR16], R24, gsb0 ;  /* 0x03e00000101879f3 */ /* 0x000fe20008003818 */
[----:B------:R0:W-:Y:S04]  /*6600*/  STL [R1+0x238], RZ ;  /* 0x000238ff01007387 */ /* 0x0001e80000100800 */
[----:B------:R0:W-:Y:S04]  /*6610*/  STL [R1+0x234], RZ ;  /* 0x000234ff01007387 */ /* 0x0001e80000100800 */
[----:B------:R0:W-:Y:S04]  /*6620*/  STL [R1+0x230], RZ ;  /* 0x000230ff01007387 */ /* 0x0001e80000100800 */
[----:B------:R0:W-:Y:S04]  /*6630*/  STL [R1+0x22c], RZ ;  /* 0x00022cff01007387 */ /* 0x0001e80000100800 */
[----:B------:R0:W-:Y:S04]  /*6640*/  STL [R1+0x228], RZ ;  /* 0x000228ff01007387 */ /* 0x0001e80000100800 */
[----:B------:R0:W-:Y:S01]  /*6650*/  STL [R1+0x224], RZ ;  /* 0x000224ff01007387 */ /* 0x0001e20000100800 */
[----:B------:R-:W-:-:S03]  /*6660*/  UISETP.NE.AND UP0, UPT, UR7, 0x4, UPT ;  /* 0x000000040700788c */ /* 0x000fc6000bf05270 */
[----:B------:R0:W-:Y:S04]  /*6670*/  STL [R1+0x220], RZ ;  /* 0x000220ff01007387 */ /* 0x0001e80000100800 */
[----:B------:R0:W-:Y:S04]  /*6680*/  STL [R1+0x21c], RZ ;  /* 0x00021cff01007387 */ /* 0x0001e80000100800 */
[----:B------:R0:W-:Y:S04]  /*6690*/  STL [R1+0x218], RZ ;  /* 0x000218ff01007387 */ /* 0x0001e80000100800 */
[----:B------:R0:W-:Y:S01]  /*66a0*/  STL [R1+0x214], RZ ;  /* 0x000214ff01007387 */ /* 0x0001e20000100800 */
[----:B------:R-:W-:-:S03]  /*66b0*/  USEL UR7, URZ, 0x1, UP0 ;  /* 0x000000013f077887 */ /* 0x000fc60008000000 */
[----:B------:R0:W-:Y:S04]  /*66c0*/  STL [R1+0x210], RZ ;  /* 0x000210ff01007387 */ /* 0x0001e80000100800 */
[----:B------:R0:W-:Y:S04]  /*66d0*/  STL [R1+0x20c], RZ ;  /* 0x00020cff01007387 */ /* 0x0001e80000100800 */
[----:B------:R0:W-:Y:S04]  /*66e0*/  STL [R1+0x208], RZ ;  /* 0x000208ff01007387 */ /* 0x0001e80000100800 */
[----:B------:R0:W-:Y:S04]  /*66f0*/  STL [R1+0x204], RZ ;  /* 0x000204ff01007387 */ /* 0x0001e80000100800 */
[----:B------:R0:W-:Y:S01]  /*6700*/  STL [R1+0x200], RZ ;  /* 0x000200ff01007387 */ /* 0x0001e20000100800 */
[----:B------:R-:W-:Y:S01]  /*6710*/  ISETP.NE.AND P1, PT, RZ, UR7, PT ;  /* 0x00000007ff007c0c */ /* 0x000fe2000bf25270 */
[----:B------:R-:W-:Y:S01]  /*6720*/  UMOV UR6, 0x4 ;  /* 0x0000000400067882 */ /* 0x000fe20000000000 */
[----:B------:R-:W-:Y:S01]  /*6730*/  IMAD.MOV.U32 R0, RZ, RZ, R235 ;  /* 0x000000ffff007224 */ /* 0x000fe200078e00eb */
[----:B------:R-:W-:-:S02]  /*6740*/  CS2R R236, SRZ ;  /* 0x0000000000ec7805 */ /* 0x000fc4000001ff00 */
[----:B--2---:R-:W-:Y:S02]  /*6750*/  CS2R R234, SRZ ;  /* 0x0000000000ea7805 */ /* 0x004fe4000001ff00 */
[----:B------:R-:W-:Y:S02]  /*6760*/  CS2R R232, SRZ ;  /* 0x0000000000e87805 */ /* 0x000fe4000001ff00 */
[----:B------:R-:W-:Y:S02]  /*6770*/  CS2R R230, SRZ ;  /* 0x0000000000e67805 */ /* 0x000fe4000001ff00 */
[----:B------:R-:W-:Y:S02]  /*6780*/  CS2R R228, SRZ ;  /* 0x0000000000e47805 */ /* 0x000fe4000001ff00 */
[----:B------:R-:W-:Y:S02]  /*6790*/  CS2R R226, SRZ ;  /* 0x0000000000e27805 */ /* 0x000fe4000001ff00 */
[----:B------:R-:W-:-:S02]  /*67a0*/  CS2R R224, SRZ ;  /* 0x0000000000e07805 */ /* 0x000fc4000001ff00 */
[----:B------:R-:W-:Y:S02]  /*67b0*/  CS2R R222, SRZ ;  /* 0x0000000000de7805 */ /* 0x000fe4000001ff00 */
        /* <DEDUP_REMOVED lines=45> */
[----:B------:R-:W-:Y:S01]  /*6a90*/  CS2R R2, SRZ ;  /* 0x0000000000027805 */ /* 0x000fe2000001ff00 */
[----:B------:R-:W-:Y:S02]  /*6aa0*/  WARPGROUP.DEPBAR.LE gsb0, 0x0 ;  /* 0x00008000000079c5 */ /* 0x000fe40000010000 */
[----:B0-----:R-:W-:Y:S05]  /*6ab0*/  @!P1 BRA `(.L_x_22) ;  /* 0x0000002000f89947 */ /* 0x001fea0003800000 */
[----:B------:R-:W2:Y:S04]  /*6ac0*/  LDL R2, [R1] ;  /* 0x0000000001027983 */ /* 0x000ea80000100800 */
[----:B------:R-:W3:Y:S04]  /*6ad0*/  LDL R3, [R1+0x4] ;  /* 0x0000040001037983 */ /* 0x000ee80000100800 */
[----:B------:R-:W4:Y:S04]  /*6ae0*/  LDL R4, [R1+0x8] ;  /* 0x0000080001047983 */ /* 0x000f280000100800 */
[----:B------:R-:W5:Y:S04]  /*6af0*/  LDL R5, [R1+0xc] ;  /* 0x00000c0001057983 */ /* 0x000f680000100800 */
        /* <DEDUP_REMOVED lines=102> */
[----:B------:R0:W-:Y:S04]  /*7160*/  STL [R1+0x4bc], R131 ;  /* 0x0004bc8301007387 */ /* 0x0001e80000100800 */
[----:B0-----:R-:W5:Y:S04]  /*7170*/  LDL R131, [R1+0x1a8] ;  /* 0x0001a80001837983 */ /* 0x001f680000100800 */
        /* <DEDUP_REMOVED lines=39> */
[----:B0-----:R-:W5:Y:S01]  /*73f0*/  LDL R151, [R1+0x1f8] ;  /* 0x0001f80001977983 */ /* 0x001f620000100800 */
[----:B------:R-:W-:-:S01]  /*7400*/  FADD R0, RZ, R0 ;  /* 0x00000000ff007221 */ /* 0x000fc20000000000 */
[----:B--2---:R-:W-:Y:S01]  /*7410*/  FADD R2, RZ, R2 ;  /* 0x00000002ff027221 */ /* 0x004fe20000000000 */
[----:B---3--:R-:W-:-:S01]  /*7420*/  FADD R3, RZ, R3 ;  /* 0x00000003ff037221 */ /* 0x008fc20000000000 */
[----:B----4-:R-:W-:Y:S01]  /*7430*/  FADD R4, RZ, R4 ;  /* 0x00000004ff047221 */ /* 0x010fe20000000000 */
[----:B-----5:R-:W-:-:S01]  /*7440*/  FADD R5, RZ, R5 ;  /* 0x00000005ff057221 */ /* 0x020fc20000000000 */
[----:B------:R-:W-:Y:S01]  /*7450*/  FADD R6, RZ, R6 ;  /* 0x00000006ff067221 */ /* 0x000fe20000000000 */
[----:B------:R-:W-:-:S01]  /*7460*/  FADD R7, RZ, R7 ;  /* 0x00000007ff077221 */ /* 0x000fc20000000000 */
        /* <DEDUP_REMOVED lines=14> */
[----:B------:R-:W2:Y:S01]  /*7550*/  LDL.LU R131, [R1+0x4bc] ;  /* 0x0004bc0001837983 */ /* 0x000ea20000300800 */
        /* <DEDUP_REMOVED lines=13> */
[----:B------:R-:W3:Y:S01]  /*7630*/  LDL.LU R132, [R1+0x4b8] ;  /* 0x0004b80001847983 */ /* 0x000ee20000300800 */
        /* <DEDUP_REMOVED lines=16> */
[----:B------:R0:W-:Y:S01]  /*7740*/  STL [R1+0x200], R133 ;  /* 0x0002008501007387 */ /* 0x0001e20000100800 */
        /* <DEDUP_REMOVED lines=9> */
[----:B0-----:R-:W4:Y:S01]  /*77e0*/  LDL.LU R133, [R1+0x4b4] ;  /* 0x0004b40001857983 */ /* 0x001f220000300800 */
[----:B------:R-:W-:-:S01]  /*77f0*/  FADD R184, RZ, R184 ;  /* 0x000000b8ffb87221 */ /* 0x000fc20000000000 */
[----:B------:R-:W-:Y:S01]  /*7800*/  FADD R185, RZ, R185 ;  /* 0x000000b9ffb97221 */ /* 0x000fe20000000000 */
[----:B------:R-:W-:-:S01]  /*7810*/  FADD R186, RZ, R186 ;  /* 0x000000baffba7221 */ /* 0x000fc20000000000 */
        /* <DEDUP_REMOVED lines=10> */
[----:B0-----:R-:W5:Y:S01]  /*78c0*/  LDL.LU R134, [R1+0x4b0] ;  /* 0x0004b00001867983 */ /* 0x001f620000300800 */
        /* <DEDUP_REMOVED lines=52> */
[----:B0-----:R-:W5:Y:S04]  /*7c10*/  LDL.LU R138, [R1+0x4a0] ;  /* 0x0004a000018a7983 */ /* 0x001f680000300800 */
[----:B------:R0:W-:Y:S01]  /*7c20*/  STL [R1+0x218], R139 ;  /* 0x0002188b01007387 */ /* 0x0001e20000100800 */
[----:B------:R-:W-:-:S03]  /*7c30*/  FADD R140, RZ, R140 ;  /* 0x0000008cff8c7221 */ /* 0x000fc60000000000 */
        /* <DEDUP_REMOVED lines=34> */
[----:B------:R0:W-:Y:S04]  /*7e60*/  STL [R1+0x248], R151 ;  /* 0x0002489701007387 */ /* 0x0001e80000100800 */
[----:B0-----:R-:W5:Y:S04]  /*7e70*/  LDL.LU R151, [R1+0x46c] ;  /* 0x00046c0001977983 */ /* 0x001f680000300800 */
[----:B------:R0:W-:Y:S02]  /*7e80*/  STL [R1+0x24c], R0 ;  /* 0x00024c0001007387 */ /* 0x0001e40000100800 */
[----:B0-----:R-:W-:-:S05]  /*7e90*/  FADD R0, RZ, R24 ;  /* 0x00000018ff007221 */ /* 0x001fca0000000000 */
        /* <DEDUP_REMOVED lines=213> */
[----:B--2---:R-:W-:-:S05]  /*8bf0*/  FADD R0, RZ, R131 ;  /* 0x00000083ff007221 */ /* 0x004fca0000000000 */
[----:B------:R3:W-:Y:S02]  /*8c00*/  STL [R1+0x3fc], R0 ;  /* 0x0003fc0001007387 */ /* 0x0007e40000100800 */
[----:B---3--:R-:W-:-:S05]  /*8c10*/  FADD R0, RZ, R132 ;  /* 0x00000084ff007221 */ /* 0x008fca0000000000 */
[----:B------:R4:W-:Y:S02]  /*8c20*/  STL [R1+0x400], R0 ;  /* 0x0004000001007387 */ /* 0x0009e40000100800 */
[----:B----4-:R-:W-:-:S05]  /*8c30*/  FADD R0, RZ, R133 ;  /* 0x00000085ff007221 */ /* 0x010fca0000000000 */
[----:B------:R5:W-:Y:S02]  /*8c40*/  STL [R1+0x404], R0 ;  /* 0x0004040001007387 */ /* 0x000be40000100800 */
[----:B-----5:R-:W-:-:S05]  /*8c50*/  FADD R0, RZ, R134 ;  /* 0x00000086ff007221 */ /* 0x020fca0000000000 */
        /* <DEDUP_REMOVED lines=34> */
[----:B------:R0:W-:Y:S01]  /*8e80*/  STL [R1+0x44c], R0 ;  /* 0x00044c0001007387 */ /* 0x0001e20000100800 */
[----:B------:R-:W-:-:S05]  /*8e90*/  UMOV UR6, URZ ;  /* 0x0000003f00067c82 */ /* 0x000fca0008000000 */
.L_x_22:
[----:B------:R-:W-:Y:S01]  /*8ea0*/  UIADD3 UR23, UR5, 0x1, URZ ;  /* 0x0000000105177890 */ /* 0x000fe2000fffe03f */
[----:B------:R-:W-:-:S03]  /*8eb0*/  UMOV UR8, 0x1 ;  /* 0x0000000100087882 */ /* 0x000fc60000000000 */
[----:B------:R-:W-:-:S04]  /*8ec0*/  UISETP.NE.AND UP0, UPT, UR23, 0x3, UPT ;  /* 0x000000031700788c */ /* 0x000fc8000bf05270 */
[----:B------:R-:W-:Y:S02]  /*8ed0*/  USEL UR24, URZ, 0x1, UP0 ;  /* 0x000000013f187887 */ /* 0x000fe40008000000 */
[----:B------:R-:W-:Y:S02]  /*8ee0*/  USEL UR23, UR23, URZ, UP0 ;  /* 0x0000003f17177287 */ /* 0x000fe40008000000 */
[----:B------:R-:W-:-:S12]  /*8ef0*/  ULOP3.LUT UR24, UR4, UR24, URZ, 0x3c, !UPT ;  /* 0x0000001804187292 */ /* 0x000fd8000f8e3c3f */
.L_x_17:
[----:B------:R-:W-:-:S04]  /*8f00*/  UISETP.LT.AND UP0, UPT, UR10, 0x1, UPT ;  /* 0x000000010a00788c */ /* 0x000fc8000bf01270 */
[----:B------:R-:W-:-:S04]  /*8f10*/  USEL UR16, UR10, 0x1, UP0 ;  /* 0x000000010a107887 */ /* 0x000fc80008000000 */
[----:B------:R-:W-:-:S04]  /*8f20*/  UIADD3 UR26, UR10, -UR16, URZ ;  /* 0x800000100a1a7290 */ /* 0x000fc8000fffe03f */
[----:B------:R-:W-:-:S06]  /*8f30*/  UISETP.GE.AND UP0, UPT, UR26, 0x1, UPT ;  /* 0x000000011a00788c */ /* 0x000fcc000bf06270 */
[----:B------:R-:W-:-:S13]  /*8f40*/  PLOP3.LUT P1, PT, PT, PT, UP0, 0x80, 0x0 ;  /* 0x000000000000781c */ /* 0x000fda0003f2f008 */
[----:B------:R-:W-:Y:S05]  /*8f50*/  @!P1 BRA `(.L_x_23) ;  /* 0x0000008800949947 */ /* 0x000fea0003800000 */
[----:B------:R-:W-:Y:S01]  /*8f60*/  UMOV UR25, UR5 ;  /* 0x0000000500197c82 */ /* 0x000fe20008000000 */
[----:B------:R-:W-:-:S05]  /*8f70*/  ULDC UR27, c[0x0][0x50c] ;  /* 0x00014300001b7ab9 */ /* 0x000fca0000000800 */
.L_x_31:
[----:B------:R-:W-:-:S06]  /*8f80*/  UISETP.NE.AND UP0, UPT, UR22, 0x3, UPT ;  /* 0x000000031600788c */ /* 0x000fcc000bf05270 */
[----:B------:R-:W-:-:S13]  /*8f90*/  PLOP3.LUT P2, PT, PT, PT, UP0, 0x80, 0x0 ;  /* 0x000000000000781c */ /* 0x000fda0003f4f008 */
[----:B-----5:R-:W-:Y:S05]  /*8fa0*/  @!P2 BRA `(.L_x_24) ;  /* 0x000000000004a947 */ /* 0x020fea0003800000 */
[----:B------:R-:W-:Y:S01]  /*8fb0*/  BPT.TRAP 0x1 ;  /* 0x000000040000795c */ /* 0x000fe20000300000 */
.L_x_24:
[----:B------:R-:W2:Y:S01]  /*8fc0*/  S2UR UR16, SR_CgaCtaId ;  /* 0x00000000001079c3 */ /* 0x000ea20000008800 */
[----:B------:R-:W-:Y:S01]  /*8fd0*/  UMOV UR12, 0x400 ;  /* 0x00000400000c7882 */ /* 0x000fe20000000000 */
[----:B0-----:R-:W-:-:S05]  /*8fe0*/  IMAD.U32 R0, RZ, RZ, UR24 ;  /* 0x00000018ff007e24 */ /* 0x001fca000f8e00ff */
[----:B------:R-:W-:Y:S01]  /*8ff0*/  SHF.L.U32 R0, R0, 0x1f, RZ ;  /* 0x0000001f00007819 */ /* 0x000fe200000006ff */
[----:B--2---:R-:W-:-:S04]  /*9000*/  ULEA UR12, UR16, UR12, 0x18 ;  /* 0x0000000c100c7291 */ /* 0x004fc8000f8ec03f */
[----:B------:R-:W-:-:S09]  /*9010*/  ULEA UR16, UR23, UR12, 0x3 ;  /* 0x0000000c17107291 */ /* 0x000fd2000f8e183f */
[----:B------:R0:W2:Y:S01]  /*9020*/  SYNCS.PHASECHK.TRANS64.TRYWAIT P1, [UR16], R0 ;  /* 0x00000000ff0075a7 */ /* 0x0000a20008020150 */
[----:B------:R-:W-:Y:S05]  /*9030*/  @!P2 BRA `(.L_x_25) ;  /* 0x000000000004a947 */ /* 0x000fea0003800000 */
[----:B------:R-:W-:Y:S01]  /*9040*/  BPT.TRAP 0x1 ;  /* 0x000000040000795c */ /* 0x000fe20000300000 */
.L_x_25:
[----:B--2---:R-:W-:Y:S05]  /*9050*/  @P1 BRA `(.L_x_26) ;  /* 0x0000000000081947 */ /* 0x004fea0003800000 */
[----:B------:R-:W2:Y:S02]  /*9060*/  SYNCS.PHASECHK.TRANS64.TRYWAIT P1, [UR16], R0 ;  /* 0x00000000ff0075a7 */ /* 0x000ea40008020150 */
[----:B--2---:R-:W-:Y:S05]  /*9070*/  @!P1 BRA `(.L_x_27) ;  /* 0x00000208009c9947 */ /* 0x004fea0003800000 */
.L_x_26:
        /* <DEDUP_REMOVED lines=64> */
[----:B--2---:R-:W2:Y:S04]  /*9480*/  LDL.LU.64 R108, [R1] ;  /* 0x00000000016c7983 */ /* 0x004ea80000300a00 */
        /* <DEDUP_REMOVED lines=64> */
[----:B------:R-:W-:Y:S01]  /*9890*/  UISETP.NE.AND UP0, UPT, UR7, URZ, UPT ;  /* 0x0000003f0700728c */ /* 0x000fe2000bf05270 */
[----:B------:R-:W-:Y:S01]  /*98a0*/  STL [R1+0x8c4], R23 ;  /* 0x0008c41701007387 */ /* 0x000fe20000100800 */
[----:B------:R-:W-:Y:S02]  /*98b0*/  USHF.R.U32.HI UR16, URZ, 0x4, UR16 ;  /* 0x000000043f107899 */ /* 0x000fe40008011610 */
[----:B------:R-:W-:Y:S01]  /*98c0*/  USEL UR8, UR8, URZ, !UP0 ;  /* 0x0000003f08087287 */ /* 0x000fe2000c000000 */
[----:B------:R-:W-:Y:S01]  /*98d0*/  STL [R1+0x8c0], R22 ;  /* 0x0008c01601007387 */ /* 0x000fe20000100800 */
[----:B------:R-:W-:Y:S02]  /*98e0*/  ULOP3.LUT UR16, UR16, 0x3fff, URZ, 0xc0, !UPT ;  /* 0x00003fff10107892 */ /* 0x000fe4000f8ec03f */
[----:B------:R-:W-:Y:S01]  /*98f0*/  UISETP.NE.U32.AND UP0, UPT, UR8, URZ, UPT ;  /* 0x0000003f0800728c */ /* 0x000fe2000bf05070 */
[----:B------:R-:W-:Y:S01]  /*9900*/  STL [R1+0x8bc], R21 ;  /* 0x0008bc1501007387 */ /* 0x000fe20000100800 */
[----:B------:R-:W-:-:S02]  /*9910*/  ULOP3.LUT UR7, UR11, 0x10000, URZ, 0xfc, !UPT ;  /* 0x000100000b077892 */ /* 0x000fc4000f8efc3f */
[----:B------:R-:W-:Y:S01]  /*9920*/  ULOP3.LUT UR8, UR16, 0x10000, URZ, 0xfc, !UPT ;  /* 0x0001000010087892 */ /* 0x000fe2000f8efc3f */
[----:B------:R-:W-:Y:S01]  /*9930*/  STL [R1+0x8b8], R20 ;  /* 0x0008b81401007387 */ /* 0x000fe20000100800 */
[----:B------:R-:W-:Y:S02]  /*9940*/  ULEA UR7, UR23, UR7, 0xb ;  /* 0x0000000717077291 */ /* 0x000fe4000f8e583f */
[----:B------:R-:W-:Y:S01]  /*9950*/  ULEA UR8, UR23, UR8, 0xb ;  /* 0x0000000817087291 */ /* 0x000fe2000f8e583f */
[----:B------:R-:W-:Y:S01]  /*9960*/  STL [R1+0x8b4], R19 ;  /* 0x0008b41301007387 */ /* 0x000fe20000100800 */
[----:B------:R-:W-:Y:S01]  /*9970*/  UMOV UR17, 0x40000040 ;  /* 0x4000004000117882 */ /* 0x000fe20000000000 */
[----:B------:R-:W-:Y:S02]  /*9980*/  UMOV UR19, 0x40000040 ;  /* 0x4000004000137882 */ /* 0x000fe40000000000 */
[----:B------:R-:W-:Y:S01]  /*9990*/  UMOV UR16, UR7 ;  /* 0x0000000700107c82 */ /* 0x000fe20008000000 */
[----:B------:R-:W-:Y:S01]  /*99a0*/  STL [R1+0x8b0], R18 ;  /* 0x0008b01201007387 */ /* 0x000fe20000100800 */
[----:B------:R-:W-:-:S03]  /*99b0*/  UMOV UR18, UR8 ;  /* 0x0000000800127c82 */ /* 0x000fc60008000000 */
[----:B------:R-:W-:Y:S04]  /*99c0*/  STL [R1+0x8ac], R17 ;  /* 0x0008ac1101007387 */ /* 0x000fe80000100800 */
        /* <DEDUP_REMOVED lines=14> */
[----:B-----5:R-:W-:Y:S01]  /*9ab0*/  STL [R1+0x870], R2 ;  /* 0x0008700201007387 */ /* 0x020fe20000100800 */
[----:B--2---:R-:W-:-:S06]  /*9ac0*/  WARPGROUP.ARRIVE ;  /* 0x00000000000079c5 */ /* 0x004fcc0000000000 */
[----:B------:R-:W-:Y:S03]  /*9ad0*/  QGMMA.64x256x32.F32.E5M2.E5M2 R108, gdesc[UR16], R108, UP0, gsb0 ;  /* 0x03e00000106c79f3 */ /* 0x000fe6000b80386c */
        /* <DEDUP_REMOVED lines=65> */
[----:B--2---:R-:W2:Y:S04]  /*9ef0*/  LDL.LU.64 R234, [R1+0xcc0] ;  /* 0x000cc00001ea7983 */ /* 0x004ea80000300a00 */
[----:B------:R-:W3:Y:S04]  /*9f00*/  LDL.LU.64 R232, [R1+0xcb8] ;  /* 0x000cb80001e87983 */ /* 0x000ee80000300a00 */
[----:B------:R-:W4:Y:S04]  /*9f10*/  LDL.LU.64 R230, [R1+0xcb0] ;  /* 0x000cb00001e67983 */ /* 0x000f280000300a00 */
        /* <DEDUP_REMOVED lines=60> */
[----:B------:R-:W4:Y:S01]  /*a2e0*/  LDL.LU.64 R108, [R1+0xac8] ;  /* 0x000ac800016c7983 */ /* 0x000f220000300a00 */
[----:B------:R-:W-:Y:S01]  /*a2f0*/  UIADD3 UR16, UR7, 0x400, URZ ;  /* 0x0000040007107890 */ /* 0x000fe2000fffe03f */
[----:B------:R-:W-:-:S02]  /*a300*/  UMOV UR17, 0x40000040 ;  /* 0x4000004000117882 */ /* 0x000fc40000000000 */
[----:B--2---:R-:W-:Y:S04]  /*a310*/  STL.64 [R1+0xac0], R234 ;  /* 0x000ac0ea01007387 */ /* 0x004fe80000100a00 */
[----:B---3--:R-:W-:Y:S04]  /*a320*/  STL.64 [R1+0xab8], R232 ;  /* 0x000ab8e801007387 */ /* 0x008fe80000100a00 */
[----:B----4-:R-:W-:Y:S04]  /*a330*/  STL.64 [R1+0xab0], R230 ;  /* 0x000ab0e601007387 */ /* 0x010fe80000100a00 */
        /* <DEDUP_REMOVED lines=38> */
[----:B------:R-:W-:Y:S01]  /*a5a0*/  STL.64 [R1+0x978], R152 ;  /* 0x0009789801007387 */ /* 0x000fe20000100a00 */
[----:B------:R-:W-:-:S06]  /*a5b0*/  WARPGROUP.ARRIVE ;  /* 0x00000000000079c5 */ /* 0x000fcc0000000000 */
[----:B------:R-:W-:Y:S03]  /*a5c0*/  QGMMA.64x256x32.F32.E5M2.E5M2 R24, gdesc[UR16], R24, UP0, gsb0 ;  /* 0x03e00000101879f3 */ /* 0x000fe6000b803818 */
        /* <DEDUP_REMOVED lines=91> */
[----:B--2---:R-:W-:-:S06]  /*ab80*/  WARPGROUP.ARRIVE ;  /* 0x00000000000079c5 */ /* 0x004fcc0000000000 */
[----:B------:R-:W-:Y:S03]  /*ab90*/  QGMMA.64x256x32.F32.E5M2.E5M2 R108, gdesc[UR16], R108, gsb0 ;  /* 0x03e00000106c79f3 */ /* 0x000fe6000800386c */
[----:B------:R-:W-:Y:S02]  /*aba0*/  WARPGROUP.DEPBAR.LE gsb0, 0x0 ;  /* 0x00008000000079c5 */ /* 0x000fe40000010000 */
[----:B------:R-:W-:Y:S01]  /*abb0*/  STL.64 [R1], R108 ;  /* 0x0000006c01007387 */ /* 0x000fe20000100a00 */
[----:B------:R-:W-:Y:S02]  /*abc0*/  IMAD.MOV.U32 R2, RZ, RZ, R234 ;  /* 0x000000ffff027224 */ /* 0x000fe400078e00ea */
[----:B0-----:R-:W-:Y:S01]  /*abd0*/  IMAD.MOV.U32 R0, RZ, RZ, R235 ;  /* 0x000000ffff007224 */ /* 0x001fe200078e00eb */
        /* <DEDUP_REMOVED lines=31> */
[----:B------:R-:W-:-:S03]  /*add0*/  IMAD.MOV.U32 R23, RZ, RZ, R213 ;  /* 0x000000ffff177224 */ /* 0x000fc600078e00d5 */
        /* <DEDUP_REMOVED lines=40> */
[----:B------:R0:W-:Y:S04]  /*b060*/  STL [R1+0x1a0], R212 ;  /* 0x0001a0d401007387 */ /* 0x0001e80000100800 */
[----:B------:R-:W2:Y:S04]  /*b070*/  LDL.LU.64 R234, [R1+0xac0] ;  /* 0x000ac00001ea7983 */ /* 0x000ea80000300a00 */
        /* <DEDUP_REMOVED lines=10> */
[----:B0-----:R-:W4:Y:S04]  /*b120*/  LDL.LU.64 R212, [R1+0xa68] ;  /* 0x000a680001d47983 */ /* 0x001f280000300a00 */
        /* <DEDUP_REMOVED lines=248> */
[----:B------:R-:W-:Y:S01]  /*c0b0*/  IMAD.MOV.U32 R235, RZ, RZ, R0 ;  /* 0x000000ffffeb7224 */ /* 0x000fe200078e0000 */
[----:B------:R-:W-:Y:S01]  /*c0c0*/  UIADD3 UR16, UR7, 0x4, URZ ;  /* 0x0000000407107890 */ /* 0x000fe2000fffe03f */
[----:B------:R0:W5:Y:S01]  /*c0d0*/  LDL.LU R23, [R1+0x8c4] ;  /* 0x0008c40001177983 */ /* 0x0001620000300800 */
[----:B------:R-:W-:Y:S01]  /*c0e0*/  UIADD3 UR18, UR8, 0x4, URZ ;  /* 0x0000000408127890 */ /* 0x000fe2000fffe03f */
[----:B------:R-:W-:Y:S01]  /*c0f0*/  UMOV UR17, 0x40000040 ;  /* 0x4000004000117882 */ /* 0x000fe20000000000 */
[----:B------:R-:W-:Y:S01]  /*c100*/  UMOV UR19, 0x40000040 ;  /* 0x4000004000137882 */ /* 0x000fe20000000000 */
[----:B------:R0:W5:Y:S04]  /*c110*/  LDL.LU R22, [R1+0x8c0] ;  /* 0x0008c00001167983 */ /* 0x0001680000300800 */
        /* <DEDUP_REMOVED lines=19> */
[----:B------:R0:W5:Y:S01]  /*c250*/  LDL.LU R2, [R1+0x870] ;  /* 0x0008700001027983 */ /* 0x0001620000300800 */
        /* <DEDUP_REMOVED lines=336> */
[----:B--2---:R0:W5:Y:S04]  /*d760*/  LDL.LU.64 R234, [R1+0x668] ;  /* 0x0006680001ea7983 */ /* 0x0041680000300a00 */
[----:B------:R0:W5:Y:S04]  /*d770*/  LDL.LU.64 R232, [R1+0x660] ;  /* 0x0006600001e87983 */ /* 0x0001680000300a00 */
        /* <DEDUP_REMOVED lines=64> */
[----:B------:R-:W-:-:S04]  /*db80*/  UIADD3 UR6, UR6, 0x4, URZ ;  /* 0x0000000406067890 */ /* 0x000fc8000fffe03f */
[----:B------:R-:W-:-:S04]  /*db90*/  UISETP.NE.AND UP0, UPT, UR6, UR27, UPT ;  /* 0x0000001b0600728c */ /* 0x000fc8000bf05270 */
[----:B------:R-:W-:-:S06]  /*dba0*/  USEL UR7, URZ, 0x1, UP0 ;  /* 0x000000013f077887 */ /* 0x000fcc0008000000 */
[----:B------:R-:W-:Y:S01]  /*dbb0*/  ISETP.NE.AND P1, PT, RZ, UR7, PT ;  /* 0x00000007ff007c0c */ /* 0x000fe2000bf25270 */
[----:B--2---:R-:W-:-:S06]  /*dbc0*/  WARPGROUP.ARRIVE ;  /* 0x00000000000079c5 */ /* 0x004fcc0000000000 */
[----:B------:R-:W-:Y:S03]  /*dbd0*/  QGMMA.64x256x32.F32.E5M2.E5M2 R24, gdesc[UR16], R24, gsb0 ;  /* 0x03e00000101879f3 */ /* 0x000fe60008003818 */
[----:B------:R-:W-:-:S03]  /*dbe0*/  WARPGROUP.DEPBAR.LE gsb0, 0x0 ;  /* 0x00008000000079c5 */ /* 0x000fc60000010000 */
[----:B0-----:R-:W-:Y:S05]  /*dbf0*/  @!P1 BRA `(.L_x_28) ;  /* 0x0000003800fc9947 */ /* 0x001fea0003800000 */
[----:B-----5:R0:W-:Y:S04]  /*dc00*/  STL [R1+0x694], R225 ;  /* 0x000694e101007387 */ /* 0x0201e80000100800 */
[----:B------:R2:W-:Y:S01]  /*dc10*/  STL [R1+0x690], R226 ;  /* 0x000690e201007387 */ /* 0x0005e20000100800 */
[----:B0-----:R-:W-:-:S03]  /*dc20*/  IMAD.MOV.U32 R225, RZ, RZ, R0 ;  /* 0x000000ffffe17224 */ /* 0x001fc600078e0000 */
[----:B--2---:R-:W2:Y:S04]  /*dc30*/  LDL R226, [R1+0x4] ;  /* 0x0000040001e27983 */ /* 0x004ea80000100800 */
[----:B------:R0:W-:Y:S04]  /*dc40*/  STL [R1+0x68c], R227 ;  /* 0x00068ce301007387 */ /* 0x0001e80000100800 */
[----:B0-----:R-:W3:Y:S04]  /*dc50*/  LDL R227, [R1+0x8] ;  /* 0x0000080001e37983 */ /* 0x001ee80000100800 */
[----:B------:R0:W-:Y:S04]  /*dc60*/  STL [R1+0x688], R228 ;  /* 0x000688e401007387 */ /* 0x0001e80000100800 */
[----:B0-----:R-:W4:Y:S04]  /*dc70*/  LDL R228, [R1+0xc] ;  /* 0x00000c0001e47983 */ /* 0x001f280000100800 */
        /* <DEDUP_REMOVED lines=211> */
[----:B0-----:R-:W4:Y:S04]  /*e9b0*/  LDL.LU R122, [R1+0x200] ;  /* 0x00020000017a7983 */ /* 0x001f280000300800 */
        /* <DEDUP_REMOVED lines=10> */
[----:B------:R-:W4:Y:S04]  /*ea60*/  LDL.LU R0, [R1+0x22c] ;  /* 0x00022c0001007983 */ /* 0x000f280000300800 */
        /* <DEDUP_REMOVED lines=37> */
[----:B0-----:R-:W4:Y:S04]  /*ecc0*/  LDL.LU R146, [R1+0x210] ;  /* 0x0002100001927983 */ /* 0x001f280000300800 */
[----:B------:R0:W-:Y:S01]  /*ecd0*/  STL [R1+0x47c], R147 ;  /* 0x00047c9301007387 */ /* 0x0001e20000100800 */
[----:B------:R-:W-:-:S03]  /*ece0*/  FADD R2, R225, R2 ;  /* 0x00000002e1027221 */ /* 0x000fc60000000000 */
[----:B0-----:R-:W4:Y:S04]  /*ecf0*/  LDL R147, [R1+0x1f8] ;  /* 0x0001f80001937983 */ /* 0x001f280000100800 */
[----:B------:R0:W-:Y:S01]  /*ed00*/  STL [R1+0x478], R148 ;  /* 0x0004789401007387 */ /* 0x0001e20000100800 */
[----:B--2---:R-:W-:-:S01]  /*ed10*/  FADD R3, R226, R3 ;  /* 0x00000003e2037221 */ /* 0x004fc20000000000 */
[----:B---3--:R-:W-:Y:S02]  /*ed20*/  FADD R4, R227, R4 ;  /* 0x00000004e3047221 */ /* 0x008fe40000000000 */
[----:B0-----:R-:W2:Y:S04]  /*ed30*/  LDL R148, [R1+0x1c0] ;  /* 0x0001c00001947983 */ /* 0x001ea80000100800 */
[----:B------:R0:W-:Y:S01]  /*ed40*/  STL [R1+0x474], R149 ;  /* 0x0004749501007387 */ /* 0x0001e20000100800 */
[----:B----4-:R-:W-:-:S01]  /*ed50*/  FADD R5, R228, R5 ;  /* 0x00000005e4057221 */ /* 0x010fc20000000000 */
[----:B------:R-:W-:-:S02]  /*ed60*/  FADD R6, R229, R6 ;  /* 0x00000006e5067221 */ /* 0x000fc40000000000 */
[----:B0-----:R-:W3:Y:S04]  /*ed70*/  LDL R149, [R1+0x1f4] ;  /* 0x0001f40001957983 */ /* 0x001ee80000100800 */
[----:B------:R0:W-:Y:S01]  /*ed80*/  STL [R1+0x470], R150 ;  /* 0x0004709601007387 */ /* 0x0001e20000100800 */
[----:B------:R-:W-:-:S01]  /*ed90*/  FADD R7, R230, R7 ;  /* 0x00000007e6077221 */ /* 0x000fc20000000000 */
[----:B------:R-:W-:Y:S02]  /*eda0*/  FADD R8, R231, R8 ;  /* 0x00000008e7087221 */ /* 0x000fe40000000000 */
[----:B0-----:R-:W4:Y:S04]  /*edb0*/  LDL.LU R150, [R1+0x20c] ;  /* 0x00020c0001967983 */ /* 0x001f280000300800 */
[----:B------:R0:W-:Y:S01]  /*edc0*/  STL [R1+0x46c], R151 ;  /* 0x00046c9701007387 */ /* 0x0001e20000100800 */
[----:B------:R-:W-:-:S01]  /*edd0*/  FADD R9, R232, R9 ;  /* 0x00000009e8097221 */ /* 0x000fc20000000000 */
[----:B------:R-:W-:-:S02]  /*ede0*/  FADD R10, R233, R10 ;  /* 0x0000000ae90a7221 */ /* 0x000fc40000000000 */
[----:B0-----:R-:W3:Y:S04]  /*edf0*/  LDL R151, [R1+0x1f0] ;  /* 0x0001f00001977983 */ /* 0x001ee80000100800 */
[----:B------:R-:W2:Y:S04]  /*ee00*/  LDL.LU R225, [R1+0x694] ;  /* 0x0006940001e17983 */ /* 0x000ea80000300800 */
[----:B------:R-:W4:Y:S04]  /*ee10*/  LDL.LU R226, [R1+0x690] ;  /* 0x0006900001e27983 */ /* 0x000f280000300800 */
[----:B------:R-:W3:Y:S04]  /*ee20*/  LDL.LU R227, [R1+0x68c] ;  /* 0x00068c0001e37983 */ /* 0x000ee80000300800 */
[----:B------:R-:W3:Y:S04]  /*ee30*/  LDL.LU R228, [R1+0x688] ;  /* 0x0006880001e47983 */ /* 0x000ee80000300800 */
[----:B------:R-:W3:Y:S01]  /*ee40*/  LDL.LU R229, [R1+0x684] ;  /* 0x0006840001e57983 */ /* 0x000ee20000300800 */
[----:B------:R-:W-:-:S03]  /*ee50*/  FADD R11, R234, R11 ;  /* 0x0000000bea0b7221 */ /* 0x000fc60000000000 */
[----:B------:R-:W3:Y:S01]  /*ee60*/  LDL.LU R230, [R1+0x680] ;  /* 0x0006800001e67983 */ /* 0x000ee20000300800 */
[----:B------:R-:W-:-:S03]  /*ee70*/  FADD R12, R235, R12 ;  /* 0x0000000ceb0c7221 */ /* 0x000fc60000000000 */
[----:B------:R-:W3:Y:S04]  /*ee80*/  LDL.LU R231, [R1+0x67c] ;  /* 0x00067c0001e77983 */ /* 0x000ee80000300800 */
[----:B------:R-:W3:Y:S04]  /*ee90*/  LDL.LU R232, [R1+0x678] ;  /* 0x0006780001e87983 */ /* 0x000ee80000300800 */
[----:B------:R-:W3:Y:S04]  /*eea0*/  LDL.LU R233, [R1+0x674] ;  /* 0x0006740001e97983 */ /* 0x000ee80000300800 */
[----:B------:R-:W3:Y:S04]  /*eeb0*/  LDL.LU R234, [R1+0x670] ;  /* 0x0006700001ea7983 */ /* 0x000ee80000300800 */
[----:B------:R-:W3:Y:S01]  /*eec0*/  LDL.LU R235, [R1+0x66c] ;  /* 0x00066c0001eb7983 */ /* 0x000ee20000300800 */
[----:B------:R-:W-:-:S01]  /*eed0*/  FADD R13, R24, R13 ;  /* 0x0000000d180d7221 */ /* 0x000fc20000000000 */
[----:B------:R-:W-:Y:S01]  /*eee0*/  FADD R14, R25, R14 ;  /* 0x0000000e190e7221 */ /* 0x000fe20000000000 */
[----:B------:R-:W-:-:S01]  /*eef0*/  FADD R15, R26, R15 ;  /* 0x0000000f1a0f7221 */ /* 0x000fc20000000000 */
[----:B------:R-:W3:Y:S01]  /*ef00*/  LDL.LU R24, [R1+0x668] ;  /* 0x0006680001187983 */ /* 0x000ee20000300800 */
[----:B------:R-:W-:-:S01]  /*ef10*/  FADD R16, R27, R16 ;  /* 0x000000101b107221 */ /* 0x000fc20000000000 */
[----:B------:R-:W-:-:S02]  /*ef20*/  FADD R17, R28, R17 ;  /* 0x000000111c117221 */ /* 0x000fc40000000000 */
[----:B------:R-:W3:Y:S01]  /*ef30*/  LDL.LU R25, [R1+0x664] ;  /* 0x0006640001197983 */ /* 0x000ee20000300800 */
[----:B------:R-:W-:-:S03]  /*ef40*/  FADD R18, R29, R18 ;  /* 0x000000121d127221 */ /* 0x000fc60000000000 */
        /* <DEDUP_REMOVED lines=157> */
[----:B--2---:R-:W-:-:S03]  /*f920*/  FADD R225, R108, R225 ;  /* 0x000000e16ce17221 */ /* 0x004fc60000000000 */
[----:B------:R-:W2:Y:S01]  /*f930*/  LDL.LU R105, [R1+0x524] ;  /* 0x0005240001697983 */ /* 0x000ea20000300800 */
[----:B----4-:R-:W-:-:S03]  /*f940*/  FADD R226, R109, R226 ;  /* 0x000000e26de27221 */ /* 0x010fc60000000000 */
[----:B------:R-:W4:Y:S01]  /*f950*/  LDL.LU R106, [R1+0x520] ;  /* 0x00052000016a7983 */ /* 0x000f220000300800 */
[----:B---3--:R-:W-:-:S03]  /*f960*/  FADD R227, R110, R227 ;  /* 0x000000e36ee37221 */ /* 0x008fc60000000000 */
        /* <DEDUP_REMOVED lines=15> */
[----:B------:R-:W-:-:S01]  /*fa60*/  FADD R235, R118, R235 ;  /* 0x000000eb76eb7221 */ /* 0x000fc20000000000 */
[----:B------:R-:W-:Y:S02]  /*fa70*/  FADD R122, R121, R122 ;  /* 0x0000007a797a7221 */ /* 0x000fe40000000000 */
[----:B------:R-:W3:Y:S01]  /*fa80*/  LDL.LU R115, [R1+0x4fc] ;  /* 0x0004fc0001737983 */ /* 0x000ee20000300800 */
[----:B------:R-:W-:-:S03]  /*fa90*/  FADD R236, R119, R236 ;  /* 0x000000ec77ec7221 */ /* 0x000fc60000000000 */
[----:B------:R-:W3:Y:S01]  /*faa0*/  LDL.LU R116, [R1+0x4f8] ;  /* 0x0004f80001747983 */ /* 0x000ee20000300800 */
[----:B------:R-:W-:-:S03]  /*fab0*/  FADD R237, R120, R237 ;  /* 0x000000ed78ed7221 */ /* 0x000fc60000000000 */
[----:B------:R-:W3:Y:S01]  /*fac0*/  LDL.LU R117, [R1+0x4f4] ;  /* 0x0004f40001757983 */ /* 0x000ee20000300800 */
[----:B------:R-:W-:-:S03]  /*fad0*/  FADD R124, R123, R124 ;  /* 0x0000007c7b7c7221 */ /* 0x000fc60000000000 */
[----:B------:R-:W3:Y:S04]  /*fae0*/  LDL.LU R118, [R1+0x4f0] ;  /* 0x0004f00001767983 */ /* 0x000ee80000300800 */
[----:B------:R-:W3:Y:S01]  /*faf0*/  LDL.LU R119, [R1+0x4ec] ;  /* 0x0004ec0001777983 */ /* 0x000ee20000300800 */
[----:B------:R-:W-:-:S03]  /*fb00*/  FADD R126, R125, R126 ;  /* 0x0000007e7d7e7221 */ /* 0x000fc60000000000 */
[----:B------:R-:W3:Y:S04]  /*fb10*/  LDL.LU R120, [R1+0x4e8] ;  /* 0x0004e80001787983 */ /* 0x000ee80000300800 */
[----:B------:R-:W3:Y:S04]  /*fb20*/  LDL.LU R121, [R1+0x4e4] ;  /* 0x0004e40001797983 */ /* 0x000ee80000300800 */
[----:B------:R0:W-:Y:S01]  /*fb30*/  STL [R1+0x200], R122 ;  /* 0x0002007a01007387 */ /* 0x0001e20000100800 */
[----:B------:R-:W-:-:S01]  /*fb40*/  FADD R150, R127, R150 ;  /* 0x000000967f967221 */ /* 0x000fc20000000000 */
[----:B------:R-:W-:Y:S01]  /*fb50*/  FADD R146, R148, R146 ;  /* 0x0000009294927221 */ /* 0x000fe20000000000 */
[----:B------:R-:W-:-:S01]  /*fb60*/  FADD R143, R144, R143 ;  /* 0x0000008f908f7221 */ /* 0x000fc20000000000 */
[----:B------:R-:W-:Y:S01]  /*fb70*/  FADD R141, R142, R141 ;  /* 0x0000008d8e8d7221 */ /* 0x000fe20000000000 */
[----:B0-----:R-:W3:Y:S04]  /*fb80*/  LDL.LU R122, [R1+0x4e0] ;  /* 0x0004e000017a7983 */ /* 0x001ee80000300800 */
[----:B------:R-:W3:Y:S04]  /*fb90*/  LDL.LU R123, [R1+0x4dc] ;  /* 0x0004dc00017b7983 */ /* 0x000ee80000300800 */
[----:B------:R0:W-:Y:S01]  /*fba0*/  STL [R1+0x204], R124 ;  /* 0x0002047c01007387 */ /* 0x0001e20000100800 */
[----:B------:R-:W-:-:S01]  /*fbb0*/  FADD R139, R140, R139 ;  /* 0x0000008b8c8b7221 */ /* 0x000fc20000000000 */
[----:B------:R-:W-:Y:S01]  /*fbc0*/  FADD R137, R138, R137 ;  /* 0x000000898a897221 */ /* 0x000fe20000000000 */
[----:B------:R-:W-:-:S01]  /*fbd0*/  FADD R135, R136, R135 ;  /* 0x0000008788877221 */ /* 0x000fc20000000000 */
[----:B0-----:R-:W3:Y:S04]  /*fbe0*/  LDL.LU R124, [R1+0x4d8] ;  /* 0x0004d800017c7983 */ /* 0x001ee80000300800 */
[----:B------:R-:W3:Y:S04]  /*fbf0*/  LDL.LU R125, [R1+0x4d4] ;  /* 0x0004d400017d7983 */ /* 0x000ee80000300800 */
[----:B------:R0:W-:Y:S01]  /*fc00*/  STL [R1+0x208], R126 ;  /* 0x0002087e01007387 */ /* 0x0001e20000100800 */
[----:B------:R-:W-:-:S01]  /*fc10*/  FADD R131, R133, R131 ;  /* 0x0000008385837221 */ /* 0x000fc20000000000 */
[----:B------:R-:W-:-:S02]  /*fc20*/  FADD R0, R129, R0 ;  /* 0x0000000081007221 */ /* 0x000fc40000000000 */
[----:B0-----:R-:W3:Y:S04]  /*fc30*/  LDL.LU R126, [R1+0x4d0] ;  /* 0x0004d000017e7983 */ /* 0x001ee80000300800 */
[----:B------:R-:W3:Y:S04]  /*fc40*/  LDL.LU R127, [R1+0x4cc] ;  /* 0x0004cc00017f7983 */ /* 0x000ee80000300800 */
[----:B------:R-:W-:Y:S04]  /*fc50*/  STL [R1+0x20c], R150 ;  /* 0x00020c9601007387 */ /* 0x000fe80000100800 */
[----:B------:R-:W-:Y:S04]  /*fc60*/  STL [R1+0x210], R146 ;  /* 0x0002109201007387 */ /* 0x000fe80000100800 */
[----:B------:R-:W-:Y:S04]  /*fc70*/  STL [R1+0x214], R143 ;  /* 0x0002148f01007387 */ /* 0x000fe80000100800 */
[----:B------:R-:W-:Y:S04]  /*fc80*/  STL [R1+0x218], R141 ;  /* 0x0002188d01007387 */ /* 0x000fe80000100800 */
[----:B------:R-:W-:Y:S04]  /*fc90*/  STL [R1+0x21c], R139 ;  /* 0x00021c8b01007387 */ /* 0x000fe80000100800 */
[----:B------:R-:W-:Y:S04]  /*fca0*/  STL [R1+0x220], R137 ;  /* 0x0002208901007387 */ /* 0x000fe80000100800 */
[----:B------:R-:W2:Y:S04]  /*fcb0*/  LDL.LU R129, [R1+0x230] ;  /* 0x0002300001817983 */ /* 0x000ea80000300800 */
[----:B------:R-:W-:Y:S04]  /*fcc0*/  STL [R1+0x224], R135 ;  /* 0x0002248701007387 */ /* 0x000fe80000100800 */
[----:B------:R0:W-:Y:S04]  /*fcd0*/  STL [R1+0x228], R131 ;  /* 0x0002288301007387 */ /* 0x0001e80000100800 */
[----:B0-----:R-:W4:Y:S04]  /*fce0*/  LDL.LU R131, [R1+0x234] ;  /* 0x0002340001837983 */ /* 0x001f280000300800 */
[----:B------:R-:W3:Y:S04]  /*fcf0*/  LDL.LU R133, [R1+0x238] ;  /* 0x0002380001857983 */ /* 0x000ee80000300800 */
[----:B------:R0:W-:Y:S04]  /*fd00*/  STL [R1+0x22c], R0 ;  /* 0x00022c0001007387 */ /* 0x0001e80000100800 */
[----:B------:R-:W3:Y:S04]  /*fd10*/  LDL.LU R135, [R1+0x23c] ;  /* 0x00023c0001877983 */ /* 0x000ee80000300800 */
        /* <DEDUP_REMOVED lines=12> */
[----:B0-----:R-:W3:Y:S01]  /*fde0*/  LDL.LU R0, [R1+0x270] ;  /* 0x0002700001007983 */ /* 0x001ee20000300800 */
[----:B--2---:R-:W-:-:S03]  /*fdf0*/  FADD R129, R128, R129 ;  /* 0x0000008180817221 */ /* 0x004fc60000000000 */
[----:B------:R-:W2:Y:S04]  /*fe00*/  LDL.LU R128, [R1+0x4c8] ;  /* 0x0004c80001807983 */ /* 0x000ea80000300800 */
[----:B------:R0:W-:Y:S04]  /*fe10*/  STL [R1+0x230], R129 ;  /* 0x0002308101007387 */ /* 0x0001e80000100800 */
[----:B0-----:R-:W2:Y:S01]  /*fe20*/  LDL.LU R129, [R1+0x4c4] ;  /* 0x0004c40001817983 */ /* 0x001ea20000300800 */
[----:B----4-:R-:W-:-:S03]  /*fe30*/  FADD R131, R130, R131 ;  /* 0x0000008382837221 */ /* 0x010fc60000000000 */
[----:B------:R-:W4:Y:S01]  /*fe40*/  LDL.LU R130, [R1+0x4c0] ;  /* 0x0004c00001827983 */ /* 0x000f220000300800 */
[----:B---3--:R-:W-:-:S03]  /*fe50*/  FADD R133, R132, R133 ;  /* 0x0000008584857221 */ /* 0x008fc60000000000 */
[----:B------:R0:W-:Y:S01]  /*fe60*/  STL [R1+0x234], R131 ;  /* 0x0002348301007387 */ /* 0x0001e20000100800 */
[----:B------:R-:W-:-:S03]  /*fe70*/  FADD R135, R134, R135 ;  /* 0x0000008786877221 */ /* 0x000fc60000000000 */
[----:B0-----:R-:W3:Y:S01]  /*fe80*/  LDL.LU R131, [R1+0x4bc] ;  /* 0x0004bc0001837983 */ /* 0x001ee20000300800 */
[----:B------:R-:W-:-:S03]  /*fe90*/  FADD R150, R151, R150 ;  /* 0x0000009697967221 */ /* 0x000fc60000000000 */
[----:B------:R-:W3:Y:S01]  /*fea0*/  LDL.LU R132, [R1+0x4b8] ;  /* 0x0004b80001847983 */ /* 0x000ee20000300800 */
[----:B------:R-:W-:-:S03]  /*feb0*/  FADD R148, R149, R148 ;  /* 0x0000009495947221 */ /* 0x000fc60000000000 */
[----:B------:R0:W-:Y:S01]  /*fec0*/  STL [R1+0x238], R133 ;  /* 0x0002388501007387 */ /* 0x0001e20000100800 */
[----:B------:R-:W-:-:S01]  /*fed0*/  FADD R146, R147, R146 ;  /* 0x0000009293927221 */ /* 0x000fc20000000000 */
[----:B------:R-:W-:Y:S02]  /*fee0*/  FADD R144, R145, R144 ;  /* 0x0000009091907221 */ /* 0x000fe40000000000 */
[----:B0-----:R-:W3:Y:S01]  /*fef0*/  LDL.LU R133, [R1+0x4b4] ;  /* 0x0004b40001857983 */ /* 0x001ee20000300800 */
[----:B------:R-:W-:-:S03]  /*ff00*/  FADD R143, R24, R143 ;  /* 0x0000008f188f7221 */ /* 0x000fc60000000000 */
[----:B------:R-:W3:Y:S01]  /*ff10*/  LDL.LU R134, [R1+0x4b0] ;  /* 0x0004b00001867983 */ /* 0x000ee20000300800 */
[----:B------:R-:W-:-:S03]  /*ff20*/  FADD R142, R25, R142 ;  /* 0x0000008e198e7221 */ /* 0x000fc60000000000 */
[----:B------:R0:W-:Y:S01]  /*ff30*/  STL [R1+0x23c], R135 ;  /* 0x00023c8701007387 */ /* 0x0001e20000100800 */
[----:B------:R-:W-:-:S01]  /*ff40*/  FADD R141, R26, R141 ;  /* 0x0000008d1a8d7221 */ /* 0x000fc20000000000 */
[----:B------:R-:W-:Y:S01]  /*ff50*/  FADD R140, R27, R140 ;  /* 0x0000008c1b8c7221 */ /* 0x000fe20000000000 */
[----:B------:R-:W-:-:S01]  /*ff60*/  FADD R139, R28, R139 ;  /* 0x0000008b1c8b7221 */ /* 0x000fc20000000000 */
[----:B0-----:R-:W3:Y:S01]  /*ff70*/  LDL.LU R135, [R1+0x4ac] ;  /* 0x0004ac0001877983 */ /* 0x001ee20000300800 */
[----:B------:R-:W-:-:S03]  /*ff80*/  FADD R138, R29, R138 ;  /* 0x0000008a1d8a7221 */ /* 0x000fc60000000000 */
[----:B------:R0:W-:Y:S01]  /*ff90*/  STL [R1+0x240], R150 ;  /* 0x0002409601007387 */ /* 0x0001e20000100800 */
[----:B------:R-:W-:-:S03]  /*ffa0*/  FADD R137, R30, R137 ;  /* 0x000000891e897221 */ /* 0x000fc60000000000 */
[----:B------:R1:W-:Y:S01]  /*ffb0*/  STL [R1+0x244], R148 ;  /* 0x0002449401007387 */ /* 0x0003e20000100800 */
[----:B------:R-:W-:-:S03]  /*ffc0*/  FADD R136, R31, R136 ;  /* 0x000000881f887221 */ /* 0x000fc60000000000 */
[----:B------:R1:W-:Y:S01]  /*ffd0*/  STL [R1+0x248], R146 ;  /* 0x0002489201007387 */ /* 0x0003e20000100800 */
[----:B------:R-:W-:-:S03]  /*ffe0*/  FADD R0, R32, R0 ;  /* 0x0000000020007221 */ /* 0x000fc60000000000 */
[----:B------:R1:W-:Y:S04]  /*fff0*/  STL [R1+0x24c], R144 ;  /* 0x00024c9001007387 */ /* 0x0003e80000100800 */
[----:B------:R1:W-:Y:S04]  /*10000*/  STL [R1+0x250], R143 ;  /* 0x0002508f01007387 */ /* 0x0003e80000100800 */
[----:B------:R1:W-:Y:S04]  /*10010*/  STL [R1+0x254], R142 ;  /* 0x0002548e01007387 */ /* 0x0003e80000100800 */
[----:B------:R1:W-:Y:S04]  /*10020*/  STL [R1+0x258], R141 ;  /* 0x0002588d01007387 */ /* 0x0003e80000100800 */
[----:B------:R1:W-:Y:S04]  /*10030*/  STL [R1+0x25c], R140 ;  /* 0x00025c8c01007387 */ /* 0x0003e80000100800 */
[----:B------:R1:W-:Y:S04]  /*10040*/  STL [R1+0x260], R139 ;  /* 0x0002608b01007387 */ /* 0x0003e80000100800 */
[----:B------:R1:W-:Y:S04]  /*10050*/  STL [R1+0x264], R138 ;  /* 0x0002648a01007387 */ /* 0x0003e80000100800 */
[----:B------:R-:W2:Y:S04]  /*10060*/  LDL.LU R151, [R1+0x274] ;  /* 0x0002740001977983 */ /* 0x000ea80000300800 */
[----:B------:R1:W-:Y:S04]  /*10070*/  STL [R1+0x268], R137 ;  /* 0x0002688901007387 */ /* 0x0003e80000100800 */
[----:B0-----:R-:W4:Y:S04]  /*10080*/  LDL.LU R150, [R1+0x278] ;  /* 0x0002780001967983 */ /* 0x001f280000300800 */
[----:B------:R0:W-:Y:S04]  /*10090*/  STL [R1+0x26c], R136 ;  /* 0x00026c8801007387 */ /* 0x0001e80000100800 */
[----:B------:R-:W3:Y:S04]  /*100a0*/  LDL.LU R149, [R1+0x27c] ;  /* 0x00027c0001957983 */ /* 0x000ee80000300800 */
[----:B------:R0:W-:Y:S04]  /*100b0*/  STL [R1+0x270], R0 ;  /* 0x0002700001007387 */ /* 0x0001e80000100800 */
[----:B-1----:R-:W3:Y:S04]  /*100c0*/  LDL.LU R148, [R1+0x280] ;  /* 0x0002800001947983 */ /* 0x002ee80000300800 */
        /* <DEDUP_REMOVED lines=11> */
[----:B0-----:R-:W3:Y:S04]  /*10180*/  LDL.LU R136, [R1+0x2b0] ;  /* 0x0002b00001887983 */ /* 0x001ee80000300800 */
[----:B------:R-:W3:Y:S01]  /*10190*/  LDL.LU R0, [R1+0x2b4] ;  /* 0x0002b40001007983 */ /* 0x000ee20000300800 */
[----:B--2---:R-:W-:-:S05]  /*101a0*/  FADD R151, R33, R151 ;  /* 0x0000009721977221 */ /* 0x004fca0000000000 */
[----:B------:R0:W-:Y:S01]  /*101b0*/  STL [R1+0x274], R151 ;  /* 0x0002749701007387 */ /* 0x0001e20000100800 */
[----:B----4-:R-:W-:-:S05]  /*101c0*/  FADD R150, R34, R150 ;  /* 0x0000009622967221 */ /* 0x010fca0000000000 */
[----:B------:R1:W-:Y:S01]  /*101d0*/  STL [R1+0x278], R150 ;  /* 0x0002789601007387 */ /* 0x0003e20000100800 */
[----:B---3--:R-:W-:-:S05]  /*101e0*/  FADD R149, R35, R149 ;  /* 0x0000009523957221 */ /* 0x008fca0000000000 */
[----:B------:R2:W-:Y:S01]  /*101f0*/  STL [R1+0x27c], R149 ;  /* 0x00027c9501007387 */ /* 0x0005e20000100800 */
[----:B------:R-:W-:-:S01]  /*10200*/  FADD R148, R36, R148 ;  /* 0x0000009424947221 */ /* 0x000fc20000000000 */
[----:B------:R-:W-:-:S04]  /*10210*/  FADD R147, R37, R147 ;  /* 0x0000009325937221 */ /* 0x000fc80000000000 */
[----:B------:R3:W-:Y:S01]  /*10220*/  STL [R1+0x280], R148 ;  /* 0x0002809401007387 */ /* 0x0007e20000100800 */
[----:B------:R-:W-:-:S03]  /*10230*/  FADD R146, R38, R146 ;  /* 0x0000009226927221 */ /* 0x000fc60000000000 */
        /* <DEDUP_REMOVED lines=20> */
[----:B0-----:R-:W4:Y:S01]  /*10380*/  LDL.LU R151, [R1+0x2b8] ;  /* 0x0002b80001977983 */ /* 0x001f220000300800 */
[----:B------:R-:W-:-:S03]  /*10390*/  FADD R0, R49, R0 ;  /* 0x0000000031007221 */ /* 0x000fc60000000000 */
[----:B------:R0:W-:Y:S04]  /*103a0*/  STL [R1+0x2ac], R137 ;  /* 0x0002ac8901007387 */ /* 0x0001e80000100800 */
[----:B-1----:R-:W4:Y:S04]  /*103b0*/  LDL.LU R150, [R1+0x2bc] ;  /* 0x0002bc0001967983 */ /* 0x002f280000300800 */
[----:B------:R1:W-:Y:S04]  /*103c0*/  STL [R1+0x2b0], R136 ;  /* 0x0002b08801007387 */ /* 0x0003e80000100800 */
[----:B--2---:R-:W2:Y:S04]  /*103d0*/  LDL.LU R149, [R1+0x2c0] ;  /* 0x0002c00001957983 */ /* 0x004ea80000300800 */
[----:B------:R1:W-:Y:S04]  /*103e0*/  STL [R1+0x2b4], R0 ;  /* 0x0002b40001007387 */ /* 0x0003e80000100800 */
[----:B---3--:R-:W3:Y:S04]  /*103f0*/  LDL.LU R148, [R1+0x2c4] ;  /* 0x0002c40001947983 */ /* 0x008ee80000300800 */
[----:B----4-:R-:W4:Y:S04]  /*10400*/  LDL.LU R147, [R1+0x2c8] ;  /* 0x0002c80001937983 */ /* 0x010f280000300800 */
[----:B------:R-:W4:Y:S04]  /*10410*/  LDL.LU R146, [R1+0x2cc] ;  /* 0x0002cc0001927983 */ /* 0x000f280000300800 */
        /* <DEDUP_REMOVED lines=8> */
[----:B0-----:R-:W4:Y:S04]  /*104a0*/  LDL.LU R137, [R1+0x2f0] ;  /* 0x0002f00001897983 */ /* 0x001f280000300800 */
[----:B-1----:R-:W4:Y:S04]  /*104b0*/  LDL.LU R136, [R1+0x2f4] ;  /* 0x0002f40001887983 */ /* 0x002f280000300800 */
[----:B------:R-:W4:Y:S01]  /*104c0*/  LDL.LU R0, [R1+0x2f8] ;  /* 0x0002f80001007983 */ /* 0x000f220000300800 */
[----:B------:R-:W-:-:S01]  /*104d0*/  FADD R151, R50, R151 ;  /* 0x0000009732977221 */ /* 0x000fc20000000000 */
[----:B------:R-:W-:-:S04]  /*104e0*/  FADD R150, R51, R150 ;  /* 0x0000009633967221 */ /* 0x000fc80000000000 */
[----:B------:R0:W-:Y:S01]  /*104f0*/  STL [R1+0x2b8], R151 ;  /* 0x0002b89701007387 */ /* 0x0001e20000100800 */
[----:B--2---:R-:W-:-:S03]  /*10500*/  FADD R149, R52, R149 ;  /* 0x0000009534957221 */ /* 0x004fc60000000000 */
[----:B------:R1:W-:Y:S01]  /*10510*/  STL [R1+0x2bc], R150 ;  /* 0x0002bc9601007387 */ /* 0x0003e20000100800 */
[----:B---3--:R-:W-:-:S03]  /*10520*/  FADD R148, R53, R148 ;  /* 0x0000009435947221 */ /* 0x008fc60000000000 */
[----:B------:R2:W-:Y:S01]  /*10530*/  STL [R1+0x2c0], R149 ;  /* 0x0002c09501007387 */ /* 0x0005e20000100800 */
[----:B----4-:R-:W-:-:S03]  /*10540*/  FADD R147, R54, R147 ;  /* 0x0000009336937221 */ /* 0x010fc60000000000 */
        /* <DEDUP_REMOVED lines=198> */
[----:B------:R-:W-:Y:S01]  /*111b0*/  STL [R1+0x3c8], R151 ;  /* 0x0003c89701007387 */ /* 0x000fe20000100800 */
[----:B--2---:R-:W-:-:S03]  /*111c0*/  FADD R149, R120, R149 ;  /* 0x0000009578957221 */ /* 0x004fc60000000000 */
[----:B------:R-:W-:Y:S01]  /*111d0*/  STL [R1+0x3cc], R150 ;  /* 0x0003cc9601007387 */ /* 0x000fe20000100800 */
[----:B---3--:R-:W-:-:S03]  /*111e0*/  FADD R148, R121, R148 ;  /* 0x0000009479947221 */ /* 0x008fc60000000000 */
[----:B------:R-:W-:Y:S01]  /*111f0*/  STL [R1+0x3d0], R149 ;  /* 0x0003d09501007387 */ /* 0x000fe20000100800 */
[----:B----4-:R-:W-:-:S03]  /*11200*/  FADD R147, R122, R147 ;  /* 0x000000937a937221 */ /* 0x010fc60000000000 */
[----:B------:R-:W-:Y:S01]  /*11210*/  STL [R1+0x3d4], R148 ;  /* 0x0003d49401007387 */ /* 0x000fe20000100800 */
[----:B------:R-:W-:-:S03]  /*11220*/  FADD R146, R123, R146 ;  /* 0x000000927b927221 */ /* 0x000fc60000000000 */
        /* <DEDUP_REMOVED lines=17> */
[----:B------:R-:W-:-:S01]  /*11340*/  FADD R137, R132, R137 ;  /* 0x0000008984897221 */ /* 0x000fc20000000000 */
[----:B------:R-:W-:Y:S02]  /*11350*/  FADD R136, R133, R136 ;  /* 0x0000008885887221 */ /* 0x000fe40000000000 */
[----:B------:R-:W-:Y:S04]  /*11360*/  STL [R1+0x3fc], R138 ;  /* 0x0003fc8a01007387 */ /* 0x000fe80000100800 */
[----:B------:R0:W-:Y:S04]  /*11370*/  STL [R1+0x404], R136 ;  /* 0x0004048801007387 */ /* 0x0001e80000100800 */
[----:B------:R1:W-:Y:S04]  /*11380*/  STL [R1+0x400], R137 ;  /* 0x0004008901007387 */ /* 0x0003e80000100800 */
[----:B0-----:R-:W2:Y:S01]  /*11390*/  LDL.LU R136, [R1+0x40c] ;  /* 0x00040c0001887983 */ /* 0x001ea20000300800 */
[----:B------:R-:W-:-:S03]  /*113a0*/  FADD R0, R134, R0 ;  /* 0x0000000086007221 */ /* 0x000fc60000000000 */
[----:B-1----:R-:W3:Y:S04]  /*113b0*/  LDL.LU R137, [R1+0x410] ;  /* 0x0004100001897983 */ /* 0x002ee80000300800 */
[----:B------:R-:W4:Y:S04]  /*113c0*/  LDL.LU R138, [R1+0x414] ;  /* 0x00041400018a7983 */ /* 0x000f280000300800 */
[----:B------:R0:W-:Y:S04]  /*113d0*/  STL [R1+0x408], R0 ;  /* 0x0004080001007387 */ /* 0x0001e80000100800 */
        /* <DEDUP_REMOVED lines=13> */
[----:B0-----:R-:W4:Y:S01]  /*114b0*/  LDL.LU R0, [R1+0x44c] ;  /* 0x00044c0001007983 */ /* 0x001f220000300800 */
[----:B--2---:R-:W-:-:S05]  /*114c0*/  FADD R136, R135, R136 ;  /* 0x0000008887887221 */ /* 0x004fca0000000000 */
[----:B------:R0:W-:Y:S04]  /*114d0*/  STL [R1+0x40c], R136 ;  /* 0x00040c8801007387 */ /* 0x0001e80000100800 */
[----:B0-----:R-:W3:Y:S02]  /*114e0*/  LDL.LU R136, [R1+0x4a8] ;  /* 0x0004a80001887983 */ /* 0x001ee40000300800 */
[----:B---3--:R-:W-:-:S05]  /*114f0*/  FADD R137, R136, R137 ;  /* 0x0000008988897221 */ /* 0x008fca0000000000 */
[----:B------:R0:W-:Y:S04]  /*11500*/  STL [R1+0x410], R137 ;  /* 0x0004108901007387 */ /* 0x0001e80000100800 */
[----:B0-----:R-:W4:Y:S02]  /*11510*/  LDL.LU R137, [R1+0x4a4] ;  /* 0x0004a40001897983 */ /* 0x001f240000300800 */
[----:B----4-:R-:W-:-:S05]  /*11520*/  FADD R138, R137, R138 ;  /* 0x0000008a898a7221 */ /* 0x010fca0000000000 */
[----:B------:R0:W-:Y:S04]  /*11530*/  STL [R1+0x414], R138 ;  /* 0x0004148a01007387 */ /* 0x0001e80000100800 */
[----:B0-----:R-:W2:Y:S02]  /*11540*/  LDL.LU R138, [R1+0x4a0] ;  /* 0x0004a000018a7983 */ /* 0x001ea40000300800 */
[----:B--2---:R-:W-:-:S05]  /*11550*/  FADD R139, R138, R139 ;  /* 0x0000008b8a8b7221 */ /* 0x004fca0000000000 */
        /* <DEDUP_REMOVED lines=37> */
[----:B0-----:R-:W2:Y:S01]  /*117b0*/  LDL.LU R151, [R1+0x46c] ;  /* 0x00046c0001977983 */ /* 0x001ea20000300800 */
[----:B------:R-:W-:Y:S01]  /*117c0*/  UMOV UR6, URZ ;  /* 0x0000003f00067c82 */ /* 0x000fe20008000000 */
[----:B--2---:R-:W-:-:S05]  /*117d0*/  FADD R0, R0, R151 ;  /* 0x0000009700007221 */ /* 0x004fca0000000000 */
[----:B------:R0:W-:Y:S02]  /*117e0*/  STL [R1+0x44c], R0 ;  /* 0x00044c0001007387 */ /* 0x0001e40000100800 */
.L_x_28:
[----:B------:R-:W-:Y:S05]  /*117f0*/  @!P2 BRA `(.L_x_29) ;  /* 0x000000000004a947 */ /* 0x000fea0003800000 */
[----:B------:R-:W-:Y:S01]  /*11800*/  BPT.TRAP 0x1 ;  /* 0x000000040000795c */ /* 0x000fe20000300000 */
.L_x_29:
[----:B-----5:R2:W-:Y:S04]  /*11810*/  STL [R1+0x46c], R2 ;  /* 0x00046c0201007387 */ /* 0x0205e80000100800 */
[----:B--2---:R-:W2:Y:S01]  /*11820*/  LDL R2, [R1+0x450] ;  /* 0x0004500001027983 */ /* 0x004ea20000100800 */
[----:B0-----:R-:W-:-:S05]  /*11830*/  IMAD.U32 R0, RZ, RZ, UR25 ;  /* 0x00000019ff007e24 */ /* 0x001fca000f8e00ff */
[----:B------:R-:W-:-:S05]  /*11840*/  @P0 LEA R0, R0, UR12, 0x3 ;  /* 0x0000000c00000c11 */ /* 0x000fca000f8e18ff */
[----:B------:R-:W-:Y:S01]  /*11850*/  @P0 VIADD R0, R0, 0x18 ;  /* 0x0000001800000836 */ /* 0x000fe20000000000 */
[----:B------:R-:W-:-:S06]  /*11860*/  UISETP.GT.U32.AND UP0, UPT, UR13, 0x1, UPT ;  /* 0x000000010d00788c */ /* 0x000fcc000bf04070 */
[----:B------:R-:W-:Y:S02]  /*11870*/  PLOP3.LUT P1, PT, PT, PT, UP0, 0x80, 0x0 ;  /* 0x000000000000781c */ /* 0x000fe40003f2f008 */
[----:B--2---:R-:W-:Y:S02]  /*11880*/  @P0 PRMT R0, R2, 0x654, R0 ;  /* 0x0000065402000816 */ /* 0x004fe40000000000 */
[----:B------:R0:W5:Y:S02]  /*11890*/  LDL.LU R2, [R1+0x46c] ;  /* 0x00046c0001027983 */ /* 0x0001640000300800 */
[----:B------:R0:W-:Y:S07]  /*118a0*/  @P0 SYNCS.ARRIVE.TRANS64.RED.A1T0 RZ, [R0+URZ], RZ ;  /* 0x000000ff00ff09a7 */ /* 0x0001ee000810043f */
[----:B------:R-:W-:Y:S05]  /*118b0*/  @P1 BRA `(.L_x_30) ;  /* 0x0000000000041947 */ /* 0x000fea0003800000 */
[----:B------:R-:W-:Y:S01]  /*118c0*/  BPT.TRAP 0x1 ;  /* 0x000000040000795c */ /* 0x000fe20000300000 */
.L_x_30:
[----:B------:R-:W-:Y:S02]  /*118d0*/  UISETP.GT.AND UP2, UPT, UR26, 0x1, UPT ;  /* 0x000000011a00788c */ /* 0x000fe4000bf44270 */
[----:B------:R-:W-:Y:S02]  /*118e0*/  UIADD3 UR23, UR23, 0x1, URZ ;  /* 0x0000000117177890 */ /* 0x000fe4000fffe03f */
[----:B------:R-:W-:Y:S02]  /*118f0*/  UIADD3 UR25, UR25, 0x1, URZ ;  /* 0x0000000119197890 */ /* 0x000fe4000fffe03f */
[----:B------:R-:W-:Y:S01]  /*11900*/  PLOP3.LUT P1, PT, PT, PT, UP2, 0x80, 0x0 ;  /* 0x000000000000781c */ /* 0x000fe20003f2f028 */
[----:B------:R-:W-:Y:S02]  /*11910*/  UISETP.NE.AND UP0, UPT, UR23, 0x3, UPT ;  /* 0x000000031700788c */ /* 0x000fe4000bf05270 */
[----:B------:R-:W-:Y:S02]  /*11920*/  UIADD3 UR16, UR26, -0x1, URZ ;  /* 0xffffffff1a107890 */ /* 0x000fe4000fffe03f */
[----:B------:R-:W-:-:S02]  /*11930*/  USEL UR8, URZ, 0x1, UP0 ;  /* 0x000000013f087887 */ /* 0x000fc40008000000 */
[----:B------:R-:W-:Y:S02]  /*11940*/  UISETP.NE.AND UP1, UPT, UR25, 0x3, UPT ;  /* 0x000000031900788c */ /* 0x000fe4000bf25270 */
[----:B------:R-:W-:Y:S02]  /*11950*/  ULOP3.LUT UR24, UR24, UR8, URZ, 0x3c, !UPT ;  /* 0x0000000818187292 */ /* 0x000fe4000f8e3c3f */
[----:B------:R-:W-:Y:S02]  /*11960*/  USEL UR23, UR23, URZ, UP0 ;  /* 0x0000003f17177287 */ /* 0x000fe40008000000 */
[----:B------:R-:W-:Y:S01]  /*11970*/  USEL UR25, UR25, URZ, UP1 ;  /* 0x0000003f19197287 */ /* 0x000fe20008800000 */
[----:B------:R-:W-:Y:S01]  /*11980*/  UMOV UR8, 0x1 ;  /* 0x0000000100087882 */ /* 0x000fe20000000000 */
[----:B------:R-:W-:Y:S01]  /*11990*/  UMOV UR26, UR16 ;  /* 0x00000010001a7c82 */ /* 0x000fe20008000000 */
[----:B------:R-:W-:Y:S09]  /*119a0*/  @P1 BRA `(.L_x_31) ;  /* 0xffffff7400741947 */ /* 0x000ff2000383ffff */
.L_x_23:
[----:B------:R-:W-:-:S04]  /*119b0*/  UISETP.NE.AND UP0, UPT, UR6, URZ, UPT ;  /* 0x0000003f0600728c */ /* 0x000fc8000bf05270 */
[----:B------:R-:W-:-:S06]  /*119c0*/  USEL UR6, URZ, 0x1, !UP0 ;  /* 0x000000013f067887 */ /* 0x000fcc000c000000 */
[----:B------:R-:W-:-:S13]  /*119d0*/  ISETP.NE.AND P1, PT, RZ, UR6, PT ;  /* 0x00000006ff007c0c */ /* 0x000fda000bf25270 */
[----:B------:R-:W-:Y:S05]  /*119e0*/  @!P1 BRA `(.L_x_32) ;  /* 0x0000003800189947 */ /* 0x000fea0003800000 */
[----:B------:R2:W-:Y:S04]  /*119f0*/  STL [R1+0x624], R41 ;  /* 0x0006242901007387 */ /* 0x0005e80000100800 */
[----:B--2---:R-:W2:Y:S04]  /*11a00*/  LDL.LU R41, [R1] ;  /* 0x0000000001297983 */ /* 0x004ea80000300800 */
[----:B------:R3:W-:Y:S04]  /*11a10*/  STL [R1+0x620], R42 ;  /* 0x0006202a01007387 */ /* 0x0007e80000100800 */
[----:B---3--:R-:W3:Y:S04]  /*11a20*/  LDL.LU R42, [R1+0x4] ;  /* 0x00000400012a7983 */ /* 0x008ee80000300800 */
[----:B------:R4:W-:Y:S04]  /*11a30*/  STL [R1+0x61c], R43 ;  /* 0x00061c2b01007387 */ /* 0x0009e80000100800 */
[----:B----4-:R-:W4:Y:S04]  /*11a40*/  LDL.LU R43, [R1+0x8] ;  /* 0x00000800012b7983 */ /* 0x010f280000300800 */
[----:B------:R0:W-:Y:S04]  /*11a50*/  STL [R1+0x618], R44 ;  /* 0x0006182c01007387 */ /* 0x0001e80000100800 */
[----:B0-----:R-:W4:Y:S04]  /*11a60*/  LDL.LU R44, [R1+0xc] ;  /* 0x00000c00012c7983 */ /* 0x001f280000300800 */
        /* <DEDUP_REMOVED lines=144> */
[----:B------:R-:W4:Y:S04]  /*12370*/  LDL.LU R0, [R1+0x204] ;  /* 0x0002040001007983 */ /* 0x000f280000300800 */
        /* <DEDUP_REMOVED lines=69> */
[----:B0-----:R-:W4:Y:S01]  /*127d0*/  LDL.LU R151, [R1+0x130] ;  /* 0x0001300001977983 */ /* 0x001f220000300800 */
[----:B--2--5:R-:W-:Y:S01]  /*127e0*/  FADD R2, R41, R2 ;  /* 0x0000000229027221 */ /* 0x024fe20000000000 */
[----:B---3--:R-:W-:Y:S01]  /*127f0*/  FADD R3, R42, R3 ;  /* 0x000000032a037221 */ /* 0x008fe20000000000 */
[----:B----4-:R-:W-:Y:S01]  /*12800*/  FADD R4, R43, R4 ;  /* 0x000000042b047221 */ /* 0x010fe20000000000 */
[----:B------:R-:W2:Y:S01]  /*12810*/  LDL.LU R41, [R1+0x624] ;  /* 0x0006240001297983 */ /* 0x000ea20000300800 */
[----:B------:R-:W-:Y:S01]  /*12820*/  FADD R5, R44, R5 ;  /* 0x000000052c057221 */ /* 0x000fe20000000000 */
[----:B------:R-:W-:-:S02]  /*12830*/  FADD R6, R45, R6 ;  /* 0x000000062d067221 */ /* 0x000fc40000000000 */
[----:B------:R-:W3:Y:S01]  /*12840*/  LDL.LU R42, [R1+0x620] ;  /* 0x00062000012a7983 */ /* 0x000ee20000300800 */
[----:B------:R-:W-:-:S03]  /*12850*/  FADD R7, R46, R7 ;  /* 0x000000072e077221 */ /* 0x000fc60000000000 */
[----:B------:R-:W4:Y:S01]  /*12860*/  LDL.LU R43, [R1+0x61c] ;  /* 0x00061c00012b7983 */ /* 0x000f220000300800 */
[----:B------:R-:W-:-:S03]  /*12870*/  FADD R8, R47, R8 ;  /* 0x000000082f087221 */ /* 0x000fc60000000000 */
[----:B------:R-:W2:Y:S01]  /*12880*/  LDL.LU R44, [R1+0x618] ;  /* 0x00061800012c7983 */ /* 0x000ea20000300800 */
[----:B------:R-:W-:-:S03]  /*12890*/  FADD R9, R48, R9 ;  /* 0x0000000930097221 */ /* 0x000fc60000000000 */
        /* <DEDUP_REMOVED lines=133> */
[----:B------:R-:W-:Y:S01]  /*130f0*/  FADD R204, R115, R204 ;  /* 0x000000cc73cc7221 */ /* 0x000fe20000000000 */
[----:B------:R-:W-:Y:S02]  /*13100*/  FADD R118, R119, R118 ;  /* 0x0000007677767221 */ /* 0x000fe40000000000 */
[----:B------:R-:W2:Y:S01]  /*13110*/  LDL.LU R112, [R1+0x508] ;  /* 0x0005080001707983 */ /* 0x000ea20000300800 */
[----:B------:R-:W-:-:S03]  /*13120*/  FADD R205, R116, R205 ;  /* 0x000000cd74cd7221 */ /* 0x000fc60000000000 */
[----:B------:R-:W2:Y:S01]  /*13130*/  LDL.LU R113, [R1+0x504] ;  /* 0x0005040001717983 */ /* 0x000ea20000300800 */
[----:B------:R-:W-:-:S03]  /*13140*/  FADD R0, R117, R0 ;  /* 0x0000000075007221 */ /* 0x000fc60000000000 */
[----:B------:R-:W2:Y:S01]  /*13150*/  LDL.LU R114, [R1+0x500] ;  /* 0x0005000001727983 */ /* 0x000ea20000300800 */
[----:B------:R-:W-:-:S03]  /*13160*/  FADD R208, R149, R208 ;  /* 0x000000d095d07221 */ /* 0x000fc60000000000 */
[----:B------:R-:W2:Y:S04]  /*13170*/  LDL.LU R115, [R1+0x4fc] ;  /* 0x0004fc0001737983 */ /* 0x000ea80000300800 */
[----:B------:R-:W2:Y:S01]  /*13180*/  LDL.LU R116, [R1+0x4f8] ;  /* 0x0004f80001747983 */ /* 0x000ea20000300800 */
[----:B------:R-:W-:Y:S01]  /*13190*/  FADD R207, R150, R207 ;  /* 0x000000cf96cf7221 */ /* 0x000fe20000000000 */
[----:B------:R-:W-:Y:S01]  /*131a0*/  FADD R206, R151, R206 ;  /* 0x000000ce97ce7221 */ /* 0x000fe20000000000 */
[----:B------:R-:W-:Y:S01]  /*131b0*/  FADD R237, R120, R237 ;  /* 0x000000ed78ed7221 */ /* 0x000fe20000000000 */
[----:B------:R-:W3:Y:S01]  /*131c0*/  LDL.LU R117, [R1+0x1b8] ;  /* 0x0001b80001757983 */ /* 0x000ee20000300800 */
[----:B------:R-:W-:Y:S01]  /*131d0*/  FADD R236, R121, R236 ;  /* 0x000000ec79ec7221 */ /* 0x000fe20000000000 */
[----:B------:R-:W-:Y:S01]  /*131e0*/  FADD R235, R122, R235 ;  /* 0x000000eb7aeb7221 */ /* 0x000fe20000000000 */
[----:B------:R-:W-:Y:S01]  /*131f0*/  FADD R234, R123, R234 ;  /* 0x000000ea7bea7221 */ /* 0x000fe20000000000 */
[----:B------:R-:W3:Y:S01]  /*13200*/  LDL.LU R149, [R1+0x208] ;  /* 0x0002080001957983 */ /* 0x000ee20000300800 */
[----:B------:R-:W-:Y:S01]  /*13210*/  FADD R233, R124, R233 ;  /* 0x000000e97ce97221 */ /* 0x000fe20000000000 */
[----:B------:R-:W-:Y:S01]  /*13220*/  FADD R232, R125, R232 ;  /* 0x000000e87de87221 */ /* 0x000fe20000000000 */
[----:B------:R-:W-:Y:S01]  /*13230*/  FADD R231, R126, R231 ;  /* 0x000000e77ee77221 */ /* 0x000fe20000000000 */
[----:B------:R0:W-:Y:S01]  /*13240*/  STL [R1+0x200], R118 ;  /* 0x0002007601007387 */ /* 0x0001e20000100800 */
[----:B------:R-:W-:Y:S01]  /*13250*/  FADD R230, R127, R230 ;  /* 0x000000e67fe67221 */ /* 0x000fe20000000000 */
        /* <DEDUP_REMOVED lines=8> */
[----:B0-----:R-:W4:Y:S01]  /*132e0*/  LDL.LU R118, [R1+0x1bc] ;  /* 0x0001bc0001767983 */ /* 0x001f220000300800 */
[----:B------:R-:W-:Y:S01]  /*132f0*/  FADD R215, R142, R215 ;  /* 0x000000d78ed77221 */ /* 0x000fe20000000000 */
[----:B------:R-:W-:Y:S01]  /*13300*/  FADD R224, R133, R224 ;  /* 0x000000e085e07221 */ /* 0x000fe20000000000 */
[----:B------:R-:W-:Y:S01]  /*13310*/  FADD R214, R143, R214 ;  /* 0x000000d68fd67221 */ /* 0x000fe20000000000 */
[----:B------:R0:W-:Y:S01]  /*13320*/  STL [R1+0x204], R0 ;  /* 0x0002040001007387 */ /* 0x0001e20000100800 */
[----:B------:R-:W-:Y:S01]  /*13330*/  FADD R223, R134, R223 ;  /* 0x000000df86df7221 */ /* 0x000fe20000000000 */
[----:B------:R-:W-:Y:S01]  /*13340*/  FADD R213, R144, R213 ;  /* 0x000000d590d57221 */ /* 0x000fe20000000000 */
[----:B------:R-:W-:Y:S01]  /*13350*/  FADD R222, R135, R222 ;  /* 0x000000de87de7221 */ /* 0x000fe20000000000 */
[----:B------:R-:W4:Y:S01]  /*13360*/  LDL.LU R150, [R1+0x20c] ;  /* 0x00020c0001967983 */ /* 0x000f220000300800 */
[----:B------:R-:W-:Y:S01]  /*13370*/  FADD R212, R145, R212 ;  /* 0x000000d491d47221 */ /* 0x000fe20000000000 */
[----:B------:R-:W-:Y:S01]  /*13380*/  FADD R221, R136, R221 ;  /* 0x000000dd88dd7221 */ /* 0x000fe20000000000 */
[----:B------:R-:W-:Y:S01]  /*13390*/  FADD R211, R146, R211 ;  /* 0x000000d392d37221 */ /* 0x000fe20000000000 */
[----:B------:R-:W2:Y:S01]  /*133a0*/  LDL.LU R119, [R1+0x1c0] ;  /* 0x0001c00001777983 */ /* 0x000ea20000300800 */
[----:B------:R-:W-:Y:S01]  /*133b0*/  FADD R220, R137, R220 ;  /* 0x000000dc89dc7221 */ /* 0x000fe20000000000 */
[----:B------:R-:W-:Y:S01]  /*133c0*/  FADD R210, R147, R210 ;  /* 0x000000d293d27221 */ /* 0x000fe20000000000 */
[----:B------:R-:W-:Y:S01]  /*133d0*/  FADD R219, R138, R219 ;  /* 0x000000db8adb7221 */ /* 0x000fe20000000000 */
[----:B------:R-:W2:Y:S01]  /*133e0*/  LDL.LU R151, [R1+0x210] ;  /* 0x0002100001977983 */ /* 0x000ea20000300800 */
[----:B------:R-:W-:-:S03]  /*133f0*/  FADD R209, R148, R209 ;  /* 0x000000d194d17221 */ /* 0x000fc60000000000 */
[----:B------:R-:W2:Y:S04]  /*13400*/  LDL.LU R120, [R1+0x1c4] ;  /* 0x0001c40001787983 */ /* 0x000ea80000300800 */
[----:B0-----:R-:W2:Y:S04]  /*13410*/  LDL.LU R0, [R1+0x214] ;  /* 0x0002140001007983 */ /* 0x001ea80000300800 */
        /* <DEDUP_REMOVED lines=28> */
[----:B---3--:R-:W-:-:S03]  /*135e0*/  FADD R149, R117, R149 ;  /* 0x0000009575957221 */ /* 0x008fc60000000000 */
[----:B------:R-:W3:Y:S04]  /*135f0*/  LDL.LU R117, [R1+0x4f4] ;  /* 0x0004f40001757983 */ /* 0x000ee80000300800 */
[----:B------:R0:W-:Y:S04]  /*13600*/  STL [R1+0x208], R149 ;  /* 0x0002089501007387 */ /* 0x0001e80000100800 */
[----:B0-----:R-:W3:Y:S01]  /*13610*/  LDL.LU R149, [R1+0x250] ;  /* 0x0002500001957983 */ /* 0x001ee20000300800 */
[----:B----4-:R-:W-:-:S03]  /*13620*/  FADD R150, R118, R150 ;  /* 0x0000009676967221 */ /* 0x010fc60000000000 */
[----:B------:R-:W4:Y:S04]  /*13630*/  LDL.LU R118, [R1+0x4f0] ;  /* 0x0004f00001767983 */ /* 0x000f280000300800 */
[----:B------:R0:W-:Y:S01]  /*13640*/  STL [R1+0x20c], R150 ;  /* 0x00020c9601007387 */ /* 0x0001e20000100800 */
[----:B--2---:R-:W-:-:S03]  /*13650*/  FADD R151, R119, R151 ;  /* 0x0000009777977221 */ /* 0x004fc60000000000 */
[----:B0-----:R-:W2:Y:S04]  /*13660*/  LDL.LU R150, [R1+0x254] ;  /* 0x0002540001967983 */ /* 0x001ea80000300800 */
[----:B------:R-:W4:Y:S04]  /*13670*/  LDL.LU R119, [R1+0x4ec] ;  /* 0x0004ec0001777983 */ /* 0x000f280000300800 */
[----:B------:R0:W-:Y:S04]  /*13680*/  STL [R1+0x210], R151 ;  /* 0x0002109701007387 */ /* 0x0001e80000100800 */
[----:B0-----:R-:W4:Y:S01]  /*13690*/  LDL.LU R151, [R1+0x258] ;  /* 0x0002580001977983 */ /* 0x001f220000300800 */
[----:B------:R-:W-:Y:S01]  /*136a0*/  FADD R0, R120, R0 ;  /* 0x0000000078007221 */ /* 0x000fe20000000000 */
[----:B------:R-:W-:-:S02]  /*136b0*/  FADD R122, R121, R122 ;  /* 0x0000007a797a7221 */ /* 0x000fc40000000000 */
[----:B------:R-:W4:Y:S01]  /*136c0*/  LDL.LU R120, [R1+0x4e8] ;  /* 0x0004e80001787983 */ /* 0x000f220000300800 */
[----:B------:R-:W-:-:S03]  /*136d0*/  FADD R124, R123, R124 ;  /* 0x0000007c7b7c7221 */ /* 0x000fc60000000000 */
[----:B------:R0:W-:Y:S01]  /*136e0*/  STL [R1+0x214], R0 ;  /* 0x0002140001007387 */ /* 0x0001e20000100800 */
[----:B------:R-:W-:-:S03]  /*136f0*/  FADD R126, R125, R126 ;  /* 0x0000007e7d7e7221 */ /* 0x000fc60000000000 */
[----:B0-----:R-:W4:Y:S04]  /*13700*/  LDL.LU R0, [R1+0x25c] ;  /* 0x00025c0001007983 */ /* 0x001f280000300800 */
[----:B------:R-:W4:Y:S04]  /*13710*/  LDL.LU R121, [R1+0x4e4] ;  /* 0x0004e40001797983 */ /* 0x000f280000300800 */
[----:B------:R0:W-:Y:S01]  /*13720*/  STL [R1+0x218], R122 ;  /* 0x0002187a01007387 */ /* 0x0001e20000100800 */
[----:B------:R-:W-:Y:S01]  /*13730*/  FADD R128, R127, R128 ;  /* 0x000000807f807221 */ /* 0x000fe20000000000 */
[----:B------:R-:W-:-:S02]  /*13740*/  FADD R139, R129, R139 ;  /* 0x0000008b818b7221 */ /* 0x000fc40000000000 */
[----:B0-----:R-:W4:Y:S04]  /*13750*/  LDL.LU R122, [R1+0x4e0] ;  /* 0x0004e000017a7983 */ /* 0x001f280000300800 */
[----:B------:R-:W4:Y:S04]  /*13760*/  LDL.LU R123, [R1+0x4dc] ;  /* 0x0004dc00017b7983 */ /* 0x000f280000300800 */
[----:B------:R0:W-:Y:S01]  /*13770*/  STL [R1+0x21c], R124 ;  /* 0x00021c7c01007387 */ /* 0x0001e20000100800 */
[----:B------:R-:W-:-:S03]  /*13780*/  FADD R140, R130, R140 ;  /* 0x0000008c828c7221 */ /* 0x000fc60000000000 */
        /* <DEDUP_REMOVED lines=34> */
[----:B------:R0:W-:Y:S04]  /*139b0*/  STL [R1+0x240], R145 ;  /* 0x0002409101007387 */ /* 0x0001e80000100800 */
[----:B0-----:R-:W4:Y:S04]  /*139c0*/  LDL.LU R145, [R1+0x278] ;  /* 0x0002780001917983 */ /* 0x001f280000300800 */
[----:B------:R-:W4:Y:S04]  /*139d0*/  LDL.LU R136, [R1+0x4a8] ;  /* 0x0004a80001887983 */ /* 0x000f280000300800 */
[----:B------:R0:W-:Y:S04]  /*139e0*/  STL [R1+0x244], R146 ;  /* 0x0002449201007387 */ /* 0x0001e80000100800 */
[----:B0-----:R-:W4:Y:S04]  /*139f0*/  LDL.LU R146, [R1+0x27c] ;  /* 0x00027c0001927983 */ /* 0x001f280000300800 */
[----:B------:R-:W4:Y:S04]  /*13a00*/  LDL.LU R137, [R1+0x4a4] ;  /* 0x0004a40001897983 */ /* 0x000f280000300800 */
[----:B------:R0:W-:Y:S04]  /*13a10*/  STL [R1+0x248], R147 ;  /* 0x0002489301007387 */ /* 0x0001e80000100800 */
[----:B0-----:R-:W4:Y:S04]  /*13a20*/  LDL.LU R147, [R1+0x280] ;  /* 0x0002800001937983 */ /* 0x001f280000300800 */
[----:B------:R-:W4:Y:S01]  /*13a30*/  LDL.LU R138, [R1+0x4a0] ;  /* 0x0004a000018a7983 */ /* 0x000f220000300800 */
[----:B---3--:R-:W-:-:S03]  /*13a40*/  FADD R149, R24, R149 ;  /* 0x0000009518957221 */ /* 0x008fc60000000000 */
[----:B------:R0:W-:Y:S04]  /*13a50*/  STL [R1+0x24c], R148 ;  /* 0x00024c9401007387 */ /* 0x0001e80000100800 */
[----:B0-----:R-:W3:Y:S04]  /*13a60*/  LDL.LU R148, [R1+0x284] ;  /* 0x0002840001947983 */ /* 0x001ee80000300800 */
[----:B------:R0:W-:Y:S01]  /*13a70*/  STL [R1+0x250], R149 ;  /* 0x0002509501007387 */ /* 0x0001e20000100800 */
[----:B--2---:R-:W-:-:S03]  /*13a80*/  FADD R150, R25, R150 ;  /* 0x0000009619967221 */ /* 0x004fc60000000000 */
[----:B0-----:R-:W2:Y:S04]  /*13a90*/  LDL.LU R149, [R1+0x288] ;  /* 0x0002880001957983 */ /* 0x001ea80000300800 */
[----:B------:R0:W-:Y:S04]  /*13aa0*/  STL [R1+0x254], R150 ;  /* 0x0002549601007387 */ /* 0x0001e80000100800 */
[----:B0-----:R-:W2:Y:S01]  /*13ab0*/  LDL.LU R150, [R1+0x28c] ;  /* 0x00028c0001967983 */ /* 0x001ea20000300800 */
[----:B----4-:R-:W-:-:S05]  /*13ac0*/  FADD R151, R26, R151 ;  /* 0x000000971a977221 */ /* 0x010fca0000000000 */
[----:B------:R0:W-:Y:S04]  /*13ad0*/  STL [R1+0x258], R151 ;  /* 0x0002589701007387 */ /* 0x0001e80000100800 */
[----:B0-----:R-:W4:Y:S01]  /*13ae0*/  LDL.LU R151, [R1+0x290] ;  /* 0x0002900001977983 */ /* 0x001f220000300800 */
[----:B------:R-:W-:-:S03]  /*13af0*/  FADD R0, R27, R0 ;  /* 0x000000001b007221 */ /* 0x000fc60000000000 */
[----:B------:R-:W4:Y:S04]  /*13b00*/  LDL.LU R27, [R1+0x2c8] ;  /* 0x0002c800011b7983 */ /* 0x000f280000300800 */
[----:B------:R-:W4:Y:S04]  /*13b10*/  LDL.LU R26, [R1+0x2cc] ;  /* 0x0002cc00011a7983 */ /* 0x000f280000300800 */
[----:B------:R-:W4:Y:S04]  /*13b20*/  LDL.LU R25, [R1+0x2d0] ;  /* 0x0002d00001197983 */ /* 0x000f280000300800 */
[----:B------:R0:W-:Y:S04]  /*13b30*/  STL [R1+0x25c], R0 ;  /* 0x00025c0001007387 */ /* 0x0001e80000100800 */
[----:B------:R-:W4:Y:S04]  /*13b40*/  LDL.LU R24, [R1+0x2d4] ;  /* 0x0002d40001187983 */ /* 0x000f280000300800 */
[----:B0-----:R-:W4:Y:S01]  /*13b50*/  LDL.LU R0, [R1+0x2d8] ;  /* 0x0002d80001007983 */ /* 0x001f220000300800 */
[----:B------:R-:W-:-:S05]  /*13b60*/  FADD R139, R28, R139 ;  /* 0x0000008b1c8b7221 */ /* 0x000fca0000000000 */
[----:B------:R0:W-:Y:S04]  /*13b70*/  STL [R1+0x260], R139 ;  /* 0x0002608b01007387 */ /* 0x0001e80000100800 */
[----:B0-----:R-:W4:Y:S01]  /*13b80*/  LDL.LU R139, [R1+0x49c] ;  /* 0x00049c00018b7983 */ /* 0x001f220000300800 */
[----:B------:R-:W-:-:S03]  /*13b90*/  FADD R140, R29, R140 ;  /* 0x0000008c1d8c7221 */ /* 0x000fc60000000000 */
[----:B------:R-:W4:Y:S04]  /*13ba0*/  LDL.LU R28, [R1+0x2c4] ;  /* 0x0002c400011c7983 */ /* 0x000f280000300800 */
        /* <DEDUP_REMOVED lines=30> */
[----:B---3--:R-:W-:-:S03]  /*13d90*/  FADD R148, R37, R148 ;  /* 0x0000009425947221 */ /* 0x008fc60000000000 */
[----:B------:R-:W3:Y:S04]  /*13da0*/  LDL.LU R36, [R1+0x2a4] ;  /* 0x0002a40001247983 */ /* 0x000ee80000300800 */
[----:B------:R0:W-:Y:S01]  /*13db0*/  STL [R1+0x284], R148 ;  /* 0x0002849401007387 */ /* 0x0001e20000100800 */
[----:B--2---:R-:W-:-:S03]  /*13dc0*/  FADD R149, R38, R149 ;  /* 0x0000009526957221 */ /* 0x004fc60000000000 */
[----:B0-----:R-:W2:Y:S04]  /*13dd0*/  LDL.LU R148, [R1+0x478] ;  /* 0x0004780001947983 */ /* 0x001ea80000300800 */
[----:B------:R-:W2:Y:S04]  /*13de0*/  LDL.LU R37, [R1+0x2a0] ;  /* 0x0002a00001257983 */ /* 0x000ea80000300800 */
[----:B------:R0:W-:Y:S01]  /*13df0*/  STL [R1+0x288], R149 ;  /* 0x0002889501007387 */ /* 0x0001e20000100800 */
[----:B------:R-:W-:-:S03]  /*13e00*/  FADD R150, R39, R150 ;  /* 0x0000009627967221 */ /* 0x000fc60000000000 */
[----:B0-----:R-:W2:Y:S04]  /*13e10*/  LDL.LU R149, [R1+0x474] ;  /* 0x0004740001957983 */ /* 0x001ea80000300800 */
[----:B------:R-:W2:Y:S04]  /*13e20*/  LDL.LU R38, [R1+0x29c] ;  /* 0x00029c0001267983 */ /* 0x000ea80000300800 */
[----:B------:R0:W-:Y:S01]  /*13e30*/  STL [R1+0x28c], R150 ;  /* 0x00028c9601007387 */ /* 0x0001e20000100800 */
[----:B----4-:R-:W-:-:S03]  /*13e40*/  FADD R151, R40, R151 ;  /* 0x0000009728977221 */ /* 0x010fc60000000000 */
[----:B0-----:R-:W4:Y:S04]  /*13e50*/  LDL.LU R150, [R1+0x470] ;  /* 0x0004700001967983 */ /* 0x001f280000300800 */
[----:B------:R-:W4:Y:S04]  /*13e60*/  LDL.LU R39, [R1+0x298] ;  /* 0x0002980001277983 */ /* 0x000f280000300800 */
[----:B------:R0:W-:Y:S04]  /*13e70*/  STL [R1+0x290], R151 ;  /* 0x0002909701007387 */ /* 0x0001e80000100800 */
[----:B0-----:R-:W4:Y:S04]  /*13e80*/  LDL.LU R151, [R1+0x46c] ;  /* 0x00046c0001977983 */ /* 0x001f280000300800 */
[----:B------:R-:W4:Y:S01]  /*13e90*/  LDL.LU R40, [R1+0x294] ;  /* 0x0002940001287983 */ /* 0x000f220000300800 */
        /* <DEDUP_REMOVED lines=13> */
[----:B---3--:R-:W-:Y:S01]  /*13f70*/  FADD R36, R45, R36 ;  /* 0x000000242d247221 */ /* 0x008fe20000000000 */
[----:B--2---:R-:W-:Y:S01]  /*13f80*/  FADD R37, R44, R37 ;  /* 0x000000252c257221 */ /* 0x004fe20000000000 */
[----:B------:R-:W-:Y:S01]  /*13f90*/  FADD R38, R43, R38 ;  /* 0x000000262b267221 */ /* 0x000fe20000000000 */
[----:B----4-:R-:W-:Y:S01]  /*13fa0*/  FADD R39, R42, R39 ;  /* 0x000000272a277221 */ /* 0x010fe20000000000 */
[----:B------:R-:W-:-:S05]  /*13fb0*/  FADD R40, R41, R40 ;  /* 0x0000002829287221 */ /* 0x000fca0000000000 */
[----:B------:R0:W-:Y:S04]  /*13fc0*/  STL [R1+0x294], R40 ;  /* 0x0002942801007387 */ /* 0x0001e80000100800 */
        /* <DEDUP_REMOVED lines=14> */
[----:B------:R-:W4:Y:S04]  /*140b0*/  LDL.LU R53, [R1+0x2dc] ;  /* 0x0002dc0001357983 */ /* 0x000f280000300800 */
[----:B------:R1:W-:Y:S04]  /*140c0*/  STL [R1+0x2d0], R25 ;  /* 0x0002d01901007387 */ /* 0x0003e80000100800 */
[----:B------:R-:W4:Y:S04]  /*140d0*/  LDL.LU R52, [R1+0x2e0] ;  /* 0x0002e00001347983 */ /* 0x000f280000300800 */
[----:B------:R1:W-:Y:S04]  /*140e0*/  STL [R1+0x2d4], R24 ;  /* 0x0002d41801007387 */ /* 0x0003e80000100800 */
        /* <DEDUP_REMOVED lines=13> */
[----:B--2---:R-:W2:Y:S04]  /*141c0*/  LDL.LU R39, [R1+0x314] ;  /* 0x0003140001277983 */ /* 0x004ea80000300800 */
[----:B---3--:R-:W3:Y:S04]  /*141d0*/  LDL.LU R38, [R1+0x318] ;  /* 0x0003180001267983 */ /* 0x008ee80000300800 */
[----:B----4-:R-:W4:Y:S04]  /*141e0*/  LDL.LU R37, [R1+0x31c] ;  /* 0x00031c0001257983 */ /* 0x010f280000300800 */
[----:B-1----:R-:W4:Y:S04]  /*141f0*/  LDL.LU R36, [R1+0x320] ;  /* 0x0003200001247983 */ /* 0x002f280000300800 */
        /* <DEDUP_REMOVED lines=12> */
[----:B------:R-:W4:Y:S01]  /*142c0*/  LDL.LU R0, [R1+0x354] ;  /* 0x0003540001007983 */ /* 0x000f220000300800 */
[----:B------:R-:W-:Y:S01]  /*142d0*/  FADD R53, R59, R53 ;  /* 0x000000353b357221 */ /* 0x000fe20000000000 */
        /* <DEDUP_REMOVED lines=74> */
[----:B--2---:R-:W2:Y:S04]  /*14780*/  LDL.LU R40, [R1+0x38c] ;  /* 0x00038c0001287983 */ /* 0x004ea80000300800 */
        /* <DEDUP_REMOVED lines=167> */
[----:B------:R-:W-:Y:S01]  /*15200*/  FADD R24, R150, R24 ;  /* 0x0000001896187221 */ /* 0x000fe20000000000 */
[----:B------:R-:W-:-:S05]  /*15210*/  FADD R0, R0, R151 ;  /* 0x0000009700007221 */ /* 0x000fca0000000000 */
[----:B------:R0:W-:Y:S04]  /*15220*/  STL [R1+0x44c], R0 ;  /* 0x00044c0001007387 */ /* 0x0001e80000100800 */
[----:B------:R0:W-:Y:S04]  /*15230*/  STL [R1+0x444], R25 ;  /* 0x0004441901007387 */ /* 0x0001e80000100800 */
[----:B------:R0:W-:Y:S02]  /*15240*/  STL [R1+0x448], R24 ;  /* 0x0004481801007387 */ /* 0x0001e40000100800 */
.L_x_32:
[----:B0-----:R-:W0:Y:S02]  /*15250*/  LDC R0, c[0x0][0x28c] ;  /* 0x0000a300ff007b82 */ /* 0x001e240000000800 */
[----:B0-----:R-:W-:-:S13]  /*15260*/  ISETP.GE.AND P1, PT, R0, 0x1, PT ;  /* 0x000000010000780c */ /* 0x001fda0003f26270 */
[----:B------:R-:W-:Y:S05]  /*15270*/  @!P1 BRA `(.L_x_33) ;  /* 0x00000000005c9947 */ /* 0x000fea0003800000 */
[----:B------:R-:W-:-:S06]  /*15280*/  UISETP.NE.AND UP0, UPT, UR22, 0x3, UPT ;  /* 0x000000031600788c */ /* 0x000fcc000bf05270 */
[----:B------:R-:W-:-:S13]  /*15290*/  PLOP3.LUT P1, PT, PT, PT, UP0, 0x80, 0x0 ;  /* 0x000000000000781c */ /* 0x000fda0003f2f008 */
[----:B------:R-:W-:Y:S05]  /*152a0*/  @!P1 BRA `(.L_x_34) ;  /* 0x0000000000049947 */ /* 0x000fea0003800000 */
[----:B------:R-:W-:Y:S01]  /*152b0*/  BPT.TRAP 0x1 ;  /* 0x000000040000795c */ /* 0x000fe20000300000 */
.L_x_34:
[----:B------:R-:W-:Y:S04]  /*152c0*/  BSSY B0, `(.L_x_35) ;  /* 0x000000e000007945 */ /* 0x000fe80003800000 */
[----:B------:R-:W-:Y:S05]  /*152d0*/  @!P0 BRA `(.L_x_36) ;  /* 0x0000000000308947 */ /* 0x000fea0003800000 */
[----:B------:R-:W2:Y:S01]  /*152e0*/  LDL R24, [R1+0x450] ;  /* 0x0004500001187983 */ /* 0x000ea20000100800 */
[----:B------:R-:W-:-:S04]  /*152f0*/  UISETP.LT.AND UP0, UPT, UR10, 0x1, UPT ;  /* 0x000000010a00788c */ /* 0x000fc8000bf01270 */
[----:B------:R-:W-:-:S04]  /*15300*/  USEL UR8, UR10, 0x1, UP0 ;  /* 0x000000010a087887 */ /* 0x000fc80008000000 */
[----:B------:R-:W-:-:S04]  /*15310*/  UIADD3 UR8, UR5, UR10, -UR8 ;  /* 0x0000000a05087290 */ /* 0x000fc8000fffe808 */
[----:B------:R-:W-:-:S04]  /*15320*/  UIMAD.WIDE.U32 UR6, UR8, -0x55555555, URZ ;  /* 0xaaaaaaab080678a5 */ /* 0x000fc8000f8e003f */
[----:B------:R-:W-:-:S04]  /*15330*/  USHF.R.U32.HI UR6, URZ, 0x1, UR7 ;  /* 0x000000013f067899 */ /* 0x000fc80008011607 */
[----:B------:R-:W-:-:S04]  /*15340*/  UIMAD UR8, UR6, -0x3, UR8 ;  /* 0xfffffffd060878a4 */ /* 0x000fc8000f8e0208 */
[----:B------:R-:W-:-:S04]  /*15350*/  ULEA UR8, UR8, UR12, 0x3 ;  /* 0x0000000c08087291 */ /* 0x000fc8000f8e183f */
[----:B------:R-:W-:-:S06]  /*15360*/  UIADD3 UR8, UR8, 0x18, URZ ;  /* 0x0000001808087890 */ /* 0x000fcc000fffe03f */
[----:B------:R-:W-:-:S05]  /*15370*/  IMAD.U32 R0, RZ, RZ, UR8 ;  /* 0x00000008ff007e24 */ /* 0x000fca000f8e00ff */
[----:B--2---:R-:W-:-:S04]  /*15380*/  PRMT R0, R24, 0x654, R0 ;  /* 0x0000065418007816 */ /* 0x004fc80000000000 */
[----:B------:R0:W-:Y:S03]  /*15390*/  SYNCS.ARRIVE.TRANS64.RED.A1T0 RZ, [R0+URZ], RZ ;  /* 0x000000ff00ff79a7 */ /* 0x0001e6000810043f */
.L_x_36:
[----:B------:R-:W-:Y:S05]  /*153a0*/  BSYNC B0 ;  /* 0x0000000000007941 */ /* 0x000fea0003800000 */
.L_x_35:
[----:B------:R-:W-:-:S06]  /*153b0*/  UISETP.GT.U32.AND UP0, UPT, UR13, 0x1, UPT ;  /* 0x000000010d00788c */ /* 0x000fcc000bf04070 */
[----:B------:R-:W-:-:S13]  /*153c0*/  PLOP3.LUT P1, PT, PT, PT, UP0, 0x80, 0x0 ;  /* 0x000000000000781c */ /* 0x000fda0003f2f008 */
[----:B------:R-:W-:Y:S05]  /*153d0*/  @P1 BRA `(.L_x_33) ;  /* 0x0000000000041947 */ /* 0x000fea0003800000 */
[----:B------:R-:W-:Y:S01]  /*153e0*/  BPT.TRAP 0x1 ;  /* 0x000000040000795c */ /* 0x000fe20000300000 */
.L_x_33:
[----:B------:R-:W2:Y:S01]  /*153f0*/  LDL.LU R28, [R1+0x460] ;  /* 0x00046000011c7983 */ /* 0x000ea20000300800 */
[----:B------:R-:W3:Y:S01]  /*15400*/  LDC R25, c[0x0][0x288] ;  /* 0x0000a200ff197b82 */ /* 0x000ee20000000800 */
[----:B------:R-:W4:Y:S01]  /*15410*/  S2R R27, SR_TID.X ;  /* 0x00000000001b7919 */ /* 0x000f220000002100 */
[----:B------:R-:W-:Y:S01]  /*15420*/  UIADD3 UR8, UR10, UR5, URZ ;  /* 0x000000050a087290 */ /* 0x000fe2000fffe03f */
[----:B------:R-:W-:Y:S01]  /*15430*/  ULDC UR6, c[0x0][0x284] ;  /* 0x0000a10000067ab9 */ /* 0x000fe20000000800 */
[----:B------:R-:W0:Y:S01]  /*15440*/  LDL.LU R26, [R1+0x45c] ;  /* 0x00045c00011a7983 */ /* 0x000e220000300800 */
[----:B------:R-:W-:Y:S01]  /*15450*/  USHF.R.S32.HI UR11, URZ, 0x1f, UR9 ;  /* 0x0000001f3f0b7899 */ /* 0x000fe20008011409 */
[----:B------:R-:W-:Y:S01]  /*15460*/  IMAD.MOV.U32 R41, RZ, RZ, -0x1 ;  /* 0xffffffffff297424 */ /* 0x000fe200078e00ff */
[----:B------:R-:W-:Y:S01]  /*15470*/  UISETP.GT.U32.AND UP0, UPT, UR8, 0x2, UPT ;  /* 0x000000020800788c */ /* 0x000fe2000bf04070 */
[----:B------:R-:W-:Y:S01]  /*15480*/  ULDC.64 UR16, c[0x0][0x5d0] ;  /* 0x0001740000107ab9 */ /* 0x000fe20000000a00 */
[----:B------:R-:W-:-:S02]  /*15490*/  UISETP.GE.U32.AND UP1, UPT, UR10, 0x3, UPT ;  /* 0x000000030a00788c */ /* 0x000fc4000bf26070 */
[----:B------:R-:W-:Y:S02]  /*154a0*/  UIMAD UR5, UR11, UR16, URZ ;  /* 0x000000100b0572a4 */ /* 0x000fe4000f8e023f */
[----:B------:R-:W-:Y:S01]  /*154b0*/  UISETP.LT.U32.AND UP0, UPT, UR10, 0x3, UP0 ;  /* 0x000000030a00788c */ /* 0x000fe20008701070 */
[C---:B----4-:R-:W-:Y:S01]  /*154c0*/  LOP3.LUT R24, R27.reuse, 0x3, RZ, 0xc0, !PT ;  /* 0x000000031b187812 */ /* 0x050fe200078ec0ff */
[----:B------:R-:W-:Y:S01]  /*154d0*/  IMAD.SHL.U32 R32, R27, 0x2, RZ ;  /* 0x000000021b207824 */ /* 0x000fe200078e00ff */
[----:B------:R-:W-:-:S03]  /*154e0*/  SHF.R.U32.HI R34, RZ, 0x7, R27 ;  /* 0x00000007ff227819 */ /* 0x000fc6000001161b */
[----:B---3--:R-:W-:Y:S01]  /*154f0*/  IMAD R24, R24, -0x2, R25 ;  /* 0xfffffffe18187824 */ /* 0x008fe200078e0219 */
[----:B------:R-:W-:Y:S02]  /*15500*/  LOP3.LUT R34, R34, 0x1, RZ, 0xc0, !PT ;  /* 0x0000000122227812 */ /* 0x000fe400078ec0ff */
[----:B------:R-:W-:-:S03]  /*15510*/  LOP3.LUT R32, R32, 0x6, RZ, 0xc0, !PT ;  /* 0x0000000620207812 */ /* 0x000fc600078ec0ff */
[----:B------:R-:W-:Y:S02]  /*15520*/  IMAD.SHL.U32 R35, R34, 0x40, RZ ;  /* 0x0000004022237824 */ /* 0x000fe400078e00ff */
[----:B--2---:R-:W-:-:S04]  /*15530*/  IMAD.WIDE R38, R28, 0x100, RZ ;  /* 0x000001001c267825 */ /* 0x004fc800078e02ff */
[----:B0-----:R-:W-:Y:S01]  /*15540*/  IMAD.SHL.U32 R0, R26, 0x100, RZ ;  /* 0x000001001a007824 */ /* 0x001fe200078e00ff */
[----:B------:R-:W-:Y:S01]  /*15550*/  PRMT R32, R32, 0x6540, R26 ;  /* 0x0000654020207816 */ /* 0x000fe2000000001a */
[----:B------:R-:W-:-:S03]  /*15560*/  IMAD.U32 R26, RZ, RZ, UR16 ;  /* 0x00000010ff1a7e24 */ /* 0x000fc6000f8e00ff */
[----:B------:R-:W-:Y:S01]  /*15570*/  ISETP.GE.AND P1, PT, R0, R25, PT ;  /* 0x000000190000720c */ /* 0x000fe20003f26270 */
[----:B------:R-:W-:Y:S01]  /*15580*/  IMAD.IADD R0, R24, 0x1, -R0 ;  /* 0x0000000118007824 */ /* 0x000fe200078e0a00 */
[----:B------:R-:W-:Y:S02]  /*15590*/  SHF.R.U32.HI R24, RZ, 0x2, R27 ;  /* 0x00000002ff187819 */ /* 0x000fe4000001161b */
[----:B------:R-:W-:Y:S02]  /*155a0*/  LOP3.LUT R25, R27, 0x60, RZ, 0xc0, !PT ;  /* 0x000000601b197812 */ /* 0x000fe400078ec0ff */
[----:B------:R-:W-:Y:S02]  /*155b0*/  LOP3.LUT R24, R24, 0x7, RZ, 0xc0, !PT ;  /* 0x0000000718187812 */ /* 0x000fe400078ec0ff */
[----:B------:R-:W-:Y:S02]  /*155c0*/  SHF.R.U32.HI R25, RZ, 0x1, R25 ;  /* 0x00000001ff197819 */ /* 0x000fe40000011619 */
[----:B------:R-:W-:-:S02]  /*155d0*/  LOP3.LUT R35, R35, 0x40, R24, 0xe2, !PT ;  /* 0x0000004023237812 */ /* 0x000fc400078ee218 */
[----:B------:R-:W-:Y:S02]  /*155e0*/  IADD3 R24, RZ, -R25, -R24 ;  /* 0x80000019ff187210 */ /* 0x000fe40007ffe818 */
[----:B------:R-:W-:Y:S02]  /*155f0*/  SHF.R.S32.HI R33, RZ, 0x1f, R32 ;  /* 0x0000001fff217819 */ /* 0x000fe40000011420 */
[----:B------:R-:W-:Y:S01]  /*15600*/  LOP3.LUT R35, R38, R35, R25, 0xfe, !PT ;  /* 0x0000002326237212 */ /* 0x000fe200078efe19 */
[----:B------:R-:W-:Y:S02]  /*15610*/  IMAD R34, R34, -0x40, R24 ;  /* 0xffffffc022227824 */ /* 0x000fe400078e0218 */
[----:B------:R-:W-:Y:S02]  /*15620*/  IMAD.SHL.U32 R24, R28, 0x100, RZ ;  /* 0x000001001c187824 */ /* 0x000fe400078e00ff */
[----:B------:R-:W-:-:S03]  /*15630*/  IMAD.WIDE.U32 R26, R26, UR9, R32 ;  /* 0x000000091a1a7c25 */ /* 0x000fc6000f8e0020 */
[C---:B------:R-:W-:Y:S02]  /*15640*/  IADD3 R34, -R24.reuse, UR6, R34 ;  /* 0x0000000618227c10 */ /* 0x040fe4000fffe122 */
[----:B------:R-:W-:Y:S01]  /*15650*/  ISETP.GE.OR P1, PT, R24, UR6, P1 ;  /* 0x0000000618007c0c */ /* 0x000fe20008f26670 */
[----:B------:R-:W-:-:S04]  /*15660*/  UIMAD.WIDE.U32 UR6, UR8, -0x55555555, URZ ;  /* 0xaaaaaaab080678a5 */ /* 0x000fc8000f8e003f */
[----:B------:R-:W-:Y:S02]  /*15670*/  USHF.R.U32.HI UR6, URZ, 0x1, UR7 ;  /* 0x000000013f067899 */ /* 0x000fe40008011607 */
[----:B------:R-:W-:Y:S02]  /*15680*/  UIMAD UR7, UR9, UR17, UR5 ;  /* 0x00000011090772a4 */ /* 0x000fe4000f8e0205 */
[----:B------:R-:W-:-:S04]  /*15690*/  USEL UR5, URZ, 0x1, !UP0 ;  /* 0x000000013f057887 */ /* 0x000fc8000c000000 */
[----:B------:R-:W-:Y:S01]  /*156a0*/  ULOP3.LUT UR4, UR4, UR5, URZ, 0x3c, !UPT ;  /* 0x0000000504047292 */ /* 0x000fe2000f8e3c3f */
[----:B------:R-:W-:Y:S01]  /*156b0*/  VIADD R27, R27, UR7 ;  /* 0x000000071b1b7c36 */ /* 0x000fe20008000000 */
[----:B------:R-:W-:Y:S02]  /*156c0*/  UIMAD UR5, UR6, -0x3, UR8 ;  /* 0xfffffffd060578a4 */ /* 0x000fe4000f8e0208 */
[----:B------:R-:W-:Y:S01]  /*156d0*/  @UP1 ULOP3.LUT UR4, UR4, 0x1, UR6, 0x78, !UPT ;  /* 0x0000000104041892 */ /* 0x000fe2000f8e7806 */
[----:B------:R-:W-:Y:S11]  /*156e0*/  @P1 BRA `(.L_x_37) ;  /* 0x0000012400ac1947 */ /* 0x000ff60003800000 */
[----:B------:R-:W0:Y:S01]  /*156f0*/  LDC.64 R28, c[0x0][0x5c8] ;  /* 0x00017200ff1c7b82 */ /* 0x000e220000000a00 */
[----:B------:R-:W-:Y:S01]  /*15700*/  ULDC.64 UR6, c[0x0][0x5c0] ;  /* 0x0001700000067ab9 */ /* 0x000fe20000000a00 */
[----:B------:R-:W-:Y:S01]  /*15710*/  BSSY B0, `(.L_x_37) ;  /* 0x0001268000007945 */ /* 0x000fe20003800000 */
[-C--:B0-----:R-:W-:Y:S01]  /*15720*/  IMAD R24, R39, R28.reuse, RZ ;  /* 0x0000001c27187224 */ /* 0x081fe200078e02ff */
[----:B------:R-:W-:Y:S01]  /*15730*/  SHF.L.U64.HI R36, R28, 0x3, R29 ;  /* 0x000000031c247819 */ /* 0x000fe2000001021d */
[----:B------:R-:W-:-:S04]  /*15740*/  IMAD.WIDE.U32 R26, R35, R28, R26 ;  /* 0x0000001c231a7225 */ /* 0x000fc800078e001a */
[----:B------:R-:W-:Y:S01]  /*15750*/  IMAD R24, R35, R29, R24 ;  /* 0x0000001d23187224 */ /* 0x000fe200078e0218 */
[C---:B------:R-:W-:Y:S01]  /*15760*/  LEA R30, P2, R28.reuse, R26, 0x7 ;  /* 0x0000001a1c1e7211 */ /* 0x040fe200078438ff */
[----:B------:R-:W-:Y:S02]  /*15770*/  IMAD.SHL.U32 R37, R28, 0x8, RZ ;  /* 0x000000081c257824 */ /* 0x000fe400078e00ff */
[----:B------:R-:W-:Y:S01]  /*15780*/  IMAD.IADD R27, R27, 0x1, R24 ;  /* 0x000000011b1b7824 */ /* 0x000fe200078e0218 */
[C---:B------:R-:W-:Y:S02]  /*15790*/  IADD3 R24, P1, R26.reuse, UR6, RZ ;  /* 0x000000061a187c10 */ /* 0x040fe4000ff3e0ff */
[----:B------:R-:W-:Y:S02]  /*157a0*/  IADD3 R26, P5, P6, R26, UR6, R37 ;  /* 0x000000061a1a7c10 */ /* 0x000fe4000febe025 */
[----:B------:R-:W-:Y:S02]  /*157b0*/  LEA.HI.X R31, R28, R27, R29, 0x7, P2 ;  /* 0x0000001b1c1f7211 */ /* 0x000fe400010f3c1d */
[----:B------:R-:W-:-:S02]  /*157c0*/  IADD3.X R25, R27, UR7, RZ, P1, !PT ;  /* 0x000000071b197c10 */ /* 0x000fc40008ffe4ff */
[--C-:B------:R-:W-:Y:S02]  /*157d0*/  IADD3.X R27, R27, UR7, R36.reuse, P5, P6 ;  /* 0x000000071b1b7c10 */ /* 0x100fe4000afec424 */
[----:B------:R-:W-:Y:S02]  /*157e0*/  FSETP.NEU.AND P5, PT, RZ, UR21, PT ;  /* 0x00000015ff007c0b */ /* 0x000fe4000bfad000 */
[C---:B------:R-:W-:Y:S02]  /*157f0*/  IADD3 R28, P2, P3, R30.reuse, UR6, R37 ;  /* 0x000000061e1c7c10 */ /* 0x040fe4000fb5e025 */
[----:B------:R-:W-:Y:S02]  /*15800*/  IADD3 R30, P1, R30, UR6, RZ ;  /* 0x000000061e1e7c10 */ /* 0x000fe4000ff3e0ff */
[C---:B------:R-:W-:Y:S02]  /*15810*/  IADD3.X R29, R31.reuse, UR7, R36, P2, P3 ;  /* 0x000000071f1d7c10 */ /* 0x040fe400097e6424 */
[----:B------:R-:W-:-:S05]  /*15820*/  IADD3.X R31, R31, UR7, RZ, P1, !PT ;  /* 0x000000071f1f7c10 */ /* 0x000fca0008ffe4ff */
[----:B------:R-:W-:Y:S05]  /*15830*/  @!P5 BRA `(.L_x_38) ;  /* 0x000000d800f4d947 */ /* 0x000fea0003800000 */
[----:B------:R-:W-:Y:S01]  /*15840*/  ULDC.64 UR6, c[0x0][0x5b8] ;  /* 0x00016e0000067ab9 */ /* 0x000fe20000000a00 */
[----:B------:R-:W-:Y:S01]  /*15850*/  BSSY B1, `(.L_x_39) ;  /* 0x0000013000017945 */ /* 0x000fe20003800000 */
[----:B------:R-:W-:Y:S01]  /*15860*/  IMAD.U32 R36, RZ, RZ, UR6 ;  /* 0x00000006ff247e24 */ /* 0x000fe2000f8e00ff */
[----:B------:R-:W-:-:S03]  /*15870*/  UIMAD UR6, UR11, UR6, URZ ;  /* 0x000000060b0672a4 */ /* 0x000fc6000f8e023f */
[----:B------:R-:W-:Y:S01]  /*15880*/  IMAD.WIDE.U32 R32, R36, UR9, R32 ;  /* 0x0000000924207c25 */ /* 0x000fe2000f8e0020 */
[----:B------:R-:W-:-:S03]  /*15890*/  UIMAD UR6, UR9, UR7, UR6 ;  /* 0x00000007090672a4 */ /* 0x000fc6000f8e0206 */
[----:B------:R-:W-:Y:S01]  /*158a0*/  IMAD.MOV.U32 R36, RZ, RZ, R32 ;  /* 0x000000ffff247224 */ /* 0x000fe200078e0020 */
[----:B------:R-:W-:Y:S02]  /*158b0*/  ULDC.64 UR8, c[0x0][0x5a8] ;  /* 0x00016a0000087ab9 */ /* 0x000fe40000000a00 */
[----:B------:R-:W-:Y:S01]  /*158c0*/  VIADD R37, R33, UR6 ;  /* 0x0000000621257c36 */ /* 0x000fe20008000000 */
[----:B------:R-:W-:Y:S02]  /*158d0*/  ULDC.64 UR6, c[0x0][0x5b0] ;  /* 0x00016c0000067ab9 */ /* 0x000fe40000000a00 */
[----:B------:R-:W-:Y:S02]  /*158e0*/  IMAD R40, R39, UR6, RZ ;  /* 0x0000000627287c24 */ /* 0x000fe4000f8e02ff */
[----:B------:R-:W-:-:S04]  /*158f0*/  IMAD.WIDE.U32 R32, R35, UR6, R36 ;  /* 0x0000000623207c25 */ /* 0x000fc8000f8e0024 */
[----:B------:R-:W-:Y:S01]  /*15900*/  IMAD R40, R35, UR7, R40 ;  /* 0x0000000723287c24 */ /* 0x000fe2000f8e0228 */
[----:B------:R-:W-:-:S04]  /*15910*/  IADD3 R32, P1, R32, UR8, RZ ;  /* 0x0000000820207c10 */ /* 0x000fc8000ff3e0ff */
[--C-:B------:R-:W-:Y:S02]  /*15920*/  IADD3.X R33, R33, UR9, R40.reuse, P1, !PT ;  /* 0x0000000921217c10 */ /* 0x100fe40008ffe428 */
[----:B------:R-:W-:Y:S02]  /*15930*/  ISETP.GE.AND P1, PT, R34, 0x1, PT ;  /* 0x000000012200780c */ /* 0x000fe40003f26270 */
[----:B------:R-:W-:Y:S02]  /*15940*/  PRMT R40, RZ, 0x7610, R40 ;  /* 0x00007610ff287816 */ /* 0x000fe40000000028 */
[----:B------:R-:W-:-:S13]  /*15950*/  ISETP.LT.OR P2, PT, R0, 0x1, !P1 ;  /* 0x000000010000780c */ /* 0x000fda0004f41670 */
[----:B------:R-:W-:Y:S05]  /*15960*/  @P2 BRA `(.L_x_40) ;  /* 0x0000000000042947 */ /* 0x000fea0003800000 */
[----:B------:R0:W5:Y:S02]  /*15970*/  LDG.E.U8 R40, desc[UR14][R32.64] ;  /* 0x0000000e20287981 */ /* 0x000164000c1e1100 */
.L_x_40:
[----:B------:R-:W-:Y:S05]  /*15980*/  BSYNC B1 ;  /* 0x0000000000017941 */ /* 0x000fea0003800000 */
.L_x_39:
[----:B-----5:R-:W-:Y:S01]  /*15990*/  LOP3.LUT R40, R40, 0xff, RZ, 0xc0, !PT ;  /* 0x000000ff28287812 */ /* 0x020fe200078ec0ff */
[----:B------:R-:W-:Y:S03]  /*159a0*/  BSSY B1, `(.L_x_41) ;  /* 0x000000b000017945 */ /* 0x000fe60003800000 */
[----:B------:R-:W-:-:S05]  /*159b0*/  F2FP.F16.E5M2.UNPACK_B R40, R40 ;  /* 0x00000028ff28723e */ /* 0x000fca00020004ff */
[----:B------:R-:W-:-:S05]  /*159c0*/  HADD2.F32 R40, -RZ, R40.H0_H0 ;  /* 0x20000028ff287230 */ /* 0x000fca0000004100 */
[----:B------:R-:W-:-:S04]  /*159d0*/  FMUL R40, R40, UR21 ;  /* 0x0000001528287c20 */ /* 0x000fc80008400000 */
[----:B------:R-:W-:-:S05]  /*159e0*/  FFMA R2, R2, UR20, R40 ;  /* 0x0000001402027c23 */ /* 0x000fca0008000028 */
[----:B------:R-:W-:-:S05]  /*159f0*/  F2FP.SATFINITE.E5M2.F32.PACK_AB_MERGE_C R2, RZ, R2, RZ ;  /* 0x00000002ff02723e */ /* 0x000fca00048060ff */
[----:B------:R2:W-:Y:S01]  /*15a00*/  @!P2 STG.E.U8 desc[UR14][R24.64], R2 ;  /* 0x000000021800a986 */ /* 0x0005e2000c10110e */
[----:B------:R-:W-:Y:S02]  /*15a10*/  ISETP.LT.OR P2, PT, R0, 0x2, !P1 ;  /* 0x000000020000780c */ /* 0x000fe40004f41670 */
[----:B--2---:R-:W-:-:S11]  /*15a20*/  PRMT R2, RZ, 0x7610, R2 ;  /* 0x00007610ff027816 */ /* 0x004fd60000000002 */
[----:B------:R-:W-:Y:S05]  /*15a30*/  @P2 BRA `(.L_x_42) ;  /* 0x0000000000042947 */ /* 0x000fea0003800000 */
[----:B------:R2:W5:Y:S02]  /*15a40*/  LDG.E.U8 R2, desc[UR14][R32.64+0x1] ;  /* 0x0000010e20027981 */ /* 0x000564000c1e1100 */
.L_x_42:
[----:B------:R-:W-:Y:S05]  /*15a50*/  BSYNC B1 ;  /* 0x0000000000017941 */ /* 0x000fea0003800000 */
.L_x_41:
        /* <DEDUP_REMOVED lines=8> */
[----:B------:R-:W-:-:S05]  /*15ae0*/  IADD3 R2, P2, R35, 0x8, RZ ;  /* 0x0000000823027810 */ /* 0x000fca0007f5e0ff */
[----:B---3--:R-:W-:-:S04]  /*15af0*/  IMAD.X R3, RZ, RZ, R39, P2 ;  /* 0x000000ffff037224 */ /* 0x008fc800010e0627 */
[----:B------:R-:W-:-:S04]  /*15b00*/  IMAD R3, R3, UR6, RZ ;  /* 0x0000000603037c24 */ /* 0x000fc8000f8e02ff */
[C---:B------:R-:W-:Y:S02]  /*15b10*/  IMAD R40, R2.reuse, UR7, R3 ;  /* 0x0000000702287c24 */ /* 0x040fe4000f8e0203 */
[----:B------:R-:W-:-:S03]  /*15b20*/  IMAD.WIDE.U32 R2, R2, UR6, R36 ;  /* 0x0000000602027c25 */ /* 0x000fc6000f8e0024 */
[----:B------:R-:W-:-:S04]  /*15b30*/  IADD3 R2, P2, R2, UR8, RZ ;  /* 0x0000000802027c10 */ /* 0x000fc8000ff5e0ff */
[--C-:B------:R-:W-:Y:S02]  /*15b40*/  IADD3.X R3, R3, UR9, R40.reuse, P2, !PT ;  /* 0x0000000903037c10 */ /* 0x100fe400097fe428 */
[----:B------:R-:W-:Y:S02]  /*15b50*/  ISETP.GE.AND P2, PT, R34, 0x9, PT ;  /* 0x000000092200780c */ /* 0x000fe40003f46270 */
[----:B------:R-:W-:Y:S02]  /*15b60*/  PRMT R40, RZ, 0x7610, R40 ;  /* 0x00007610ff287816 */ /* 0x000fe40000000028 */
[----:B------:R-:W-:-:S13]  /*15b70*/  ISETP.LT.OR P3, PT, R0, 0x1, !P2 ;  /* 0x000000010000780c */ /* 0x000fda0005761670 */
[----:B------:R-:W-:Y:S05]  /*15b80*/  @P3 BRA `(.L_x_44) ;  /* 0x0000000000043947 */ /* 0x000fea0003800000 */
[----:B------:R3:W5:Y:S02]  /*15b90*/  LDG.E.U8 R40, desc[UR14][R2.64] ;  /* 0x0000000e02287981 */ /* 0x000764000c1e1100 */
.L_x_44:
[----:B------:R-:W-:Y:S05]  /*15ba0*/  BSYNC B1 ;  /* 0x0000000000017941 */ /* 0x000fea0003800000 */
.L_x_43:
        /* <DEDUP_REMOVED lines=9> */
[----:B----4-:R-:W-:-:S11]  /*15c40*/  PRMT R4, RZ, 0x7610, R4 ;  /* 0x00007610ff047816 */ /* 0x010fd60000000004 */
[----:B------:R-:W-:Y:S05]  /*15c50*/  @P3 BRA `(.L_x_46) ;  /* 0x0000000000043947 */ /* 0x000fea0003800000 */
[----:B------:R4:W5:Y:S02]  /*15c60*/  LDG.E.U8 R4, desc[UR14][R2.64+0x1] ;  /* 0x0000010e02047981 */ /* 0x000964000c1e1100 */
.L_x_46:
[----:B------:R-:W-:Y:S05]  /*15c70*/  BSYNC B1 ;  /* 0x0000000000017941 */ /* 0x000fea0003800000 */
.L_x_45:
[----:B-----5:R-:W-:Y:S01]  /*15c80*/  LOP3.LUT R4, R4, 0xff, RZ, 0xc0, !PT ;  /* 0x000000ff04047812 */ /* 0x020fe200078ec0ff */
[----:B------:R-:W-:Y:S01]  /*15c90*/  BSSY B1, `(.L_x_47) ;  /* 0x000000b000017945 */ /* 0x000fe20003800000 */
[----:B------:R-:W-:Y:S02]  /*15ca0*/  ISETP.LT.OR P5, PT, R0, 0x9, !P1 ;  /* 0x000000090000780c */ /* 0x000fe40004fa1670 */
[----:B------:R-:W-:-:S05]  /*15cb0*/  F2FP.F16.E5M2.UNPACK_B R4, R4 ;  /* 0x00000004ff04723e */ /* 0x000fca00020004ff */
[----:B------:R-:W-:-:S05]  /*15cc0*/  HADD2.F32 R4, -RZ, R4.H0_H0 ;  /* 0x20000004ff047230 */ /* 0x000fca0000004100 */
[----:B------:R-:W-:-:S04]  /*15cd0*/  FMUL R4, R4, UR21 ;  /* 0x0000001504047c20 */ /* 0x000fc80008400000 */
[--C-:B------:R-:W-:Y:S01]  /*15ce0*/  FFMA R5, R5, UR20, R4.reuse ;  /* 0x0000001405057c23 */ /* 0x100fe20008000004 */
[----:B------:R-:W-:-:S04]  /*15cf0*/  PRMT R4, RZ, 0x7610, R4 ;  /* 0x00007610ff047816 */ /* 0x000fc80000000004 */
[----:B------:R-:W-:-:S05]  /*15d00*/  F2FP.SATFINITE.E5M2.F32.PACK_AB_MERGE_C R5, RZ, R5, RZ ;  /* 0x00000005ff05723e */ /* 0x000fca00048060ff */
[----:B------:R0:W-:Y:S01]  /*15d10*/  @!P3 STG.E.U8 desc[UR14][R26.64+0x1], R5 ;  /* 0x000001051a00b986 */ /* 0x0001e2000c10110e */
[----:B------:R-:W-:Y:S05]  /*15d20*/  @P5 BRA `(.L_x_48) ;  /* 0x0000000000045947 */ /* 0x000fea0003800000 */
[----:B------:R0:W5:Y:S02]  /*15d30*/  LDG.E.U8 R4, desc[UR14][R32.64+0x8] ;  /* 0x0000080e20047981 */ /* 0x000164000c1e1100 */
.L_x_48:
[----:B------:R-:W-:Y:S05]  /*15d40*/  BSYNC B1 ;  /* 0x0000000000017941 */ /* 0x000fea0003800000 */
.L_x_47:
        /* <DEDUP_REMOVED lines=12> */
.L_x_50:
[----:B------:R-:W-:Y:S05]  /*15e10*/  BSYNC B1 ;  /* 0x0000000000017941 */ /* 0x000fea0003800000 */
.L_x_49:
        /* <DEDUP_REMOVED lines=12> */
.L_x_52:
[----:B------:R-:W-:Y:S05]  /*15ee0*/  BSYNC B1 ;  /* 0x0000000000017941 */ /* 0x000fea0003800000 */
.L_x_51:
        /* <DEDUP_REMOVED lines=12> */
.L_x_54:
[----:B------:R-:W-:Y:S05]  /*15fb0*/  BSYNC B1 ;  /* 0x0000000000017941 */ /* 0x000fea0003800000 */
.L_x_53:
        /* <DEDUP_REMOVED lines=12> */
.L_x_56:
[----:B------:R-:W-:Y:S05]  /*16080*/  BSYNC B1 ;  /* 0x0000000000017941 */ /* 0x000fea0003800000 */
.L_x_55:
        /* <DEDUP_REMOVED lines=12> */
.L_x_58:
[----:B------:R-:W-:Y:S05]  /*16150*/  BSYNC B1 ;  /* 0x0000000000017941 */ /* 0x000fea0003800000 */
.L_x_57:
        /* <DEDUP_REMOVED lines=12> */
.L_x_60:
[----:B------:R-:W-:Y:S05]  /*16220*/  BSYNC B1 ;  /* 0x0000000000017941 */ /* 0x000fea0003800000 */
.L_x_59:
        /* <DEDUP_REMOVED lines=12> */
.L_x_62:
[----:B------:R-:W-:Y:S05]  /*162f0*/  BSYNC B1 ;  /* 0x0000000000017941 */ /* 0x000fea0003800000 */
.L_x_61:
        /* <DEDUP_REMOVED lines=12> */
.L_x_64:
[----:B------:R-:W-:Y:S05]  /*163c0*/  BSYNC B1 ;  /* 0x0000000000017941 */ /* 0x000fea0003800000 */
.L_x_63:
        /* <DEDUP_REMOVED lines=12> */
.L_x_66:
[----:B------:R-:W-:Y:S05]  /*16490*/  BSYNC B1 ;  /* 0x0000000000017941 */ /* 0x000fea0003800000 */
.L_x_65:
        /* <DEDUP_REMOVED lines=12> */
.L_x_68:
[----:B------:R-:W-:Y:S05]  /*16560*/  BSYNC B1 ;  /* 0x0000000000017941 */ /* 0x000fea0003800000 */
.L_x_67:
        /* <DEDUP_REMOVED lines=12> */
.L_x_70:
[----:B------:R-:W-:Y:S05]  /*16630*/  BSYNC B1 ;  /* 0x0000000000017941 */ /* 0x000fea0003800000 */
.L_x_69:
        /* <DEDUP_REMOVED lines=12> */
.L_x_72:
[----:B------:R-:W-:Y:S05]  /*16700*/  BSYNC B1 ;  /* 0x0000000000017941 */ /* 0x000fea0003800000 */
.L_x_71:
        /* <DEDUP_REMOVED lines=12> */
.L_x_74:
[----:B------:R-:W-:Y:S05]  /*167d0*/  BSYNC B1 ;  /* 0x0000000000017941 */ /* 0x000fea0003800000 */
.L_x_73:
        /* <DEDUP_REMOVED lines=12> */
.L_x_76:
[----:B------:R-:W-:Y:S05]  /*168a0*/  BSYNC B1 ;  /* 0x0000000000017941 */ /* 0x000fea0003800000 */
.L_x_75:
        /* <DEDUP_REMOVED lines=12> */
.L_x_78:
[----:B------:R-:W-:Y:S05]  /*16970*/  BSYNC B1 ;  /* 0x0000000000017941 */ /* 0x000fea0003800000 */
.L_x_77:
        /* <DEDUP_REMOVED lines=12> */
.L_x_80:
[----:B------:R-:W-:Y:S05]  /*16a40*/  BSYNC B1 ;  /* 0x0000000000017941 */ /* 0x000fea0003800000 */
.L_x_79:
        /* <DEDUP_REMOVED lines=12> */
.L_x_82:
[----:B------:R-:W-:Y:S05]  /*16b10*/  BSYNC B1 ;  /* 0x0000000000017941 */ /* 0x000fea0003800000 */
.L_x_81:
        /* <DEDUP_REMOVED lines=12> */
.L_x_84:
[----:B------:R-:W-:Y:S05]  /*16be0*/  BSYNC B1 ;  /* 0x0000000000017941 */ /* 0x000fea0003800000 */
.L_x_83:
        /* <DEDUP_REMOVED lines=12> */
.L_x_86:
[----:B------:R-:W-:Y:S05]  /*16cb0*/  BSYNC B1 ;  /* 0x0000000000017941 */ /* 0x000fea0003800000 */
.L_x_85:
        /* <DEDUP_REMOVED lines=12> */
.L_x_88:
[----:B------:R-:W-:Y:S05]  /*16d80*/  BSYNC B1 ;  /* 0x0000000000017941 */ /* 0x000fea0003800000 */
.L_x_87:
        /* <DEDUP_REMOVED lines=12> */
.L_x_90:
[----:B------:R-:W-:Y:S05]  /*16e50*/  BSYNC B1 ;  /* 0x0000000000017941 */ /* 0x000fea0003800000 */
.L_x_89:
        /* <DEDUP_REMOVED lines=12> */
.L_x_92:
[----:B------:R-:W-:Y:S05]  /*16f20*/  BSYNC B1 ;  /* 0x0000000000017941 */ /* 0x000fea0003800000 */
.L_x_91:
        /* <DEDUP_REMOVED lines=12> */
.L_x_94:
[----:B------:R-:W-:Y:S05]  /*16ff0*/  BSYNC B1 ;  /* 0x0000000000017941 */ /* 0x000fea0003800000 */
.L_x_93:
        /* <DEDUP_REMOVED lines=12> */
.L_x_96:
[----:B------:R-:W-:Y:S05]  /*170c0*/  BSYNC B1 ;  /* 0x0000000000017941 */ /* 0x000fea0003800000 */
.L_x_95:
        /* <DEDUP_REMOVED lines=12> */
.L_x_98:
[----:B------:R-:W-:Y:S05]  /*17190*/  BSYNC B1 ;  /* 0x0000000000017941 */ /* 0x000fea0003800000 */
.L_x_97:
        /* <DEDUP_REMOVED lines=12> */
.L_x_100:
[----:B------:R-:W-:Y:S05]  /*17260*/  BSYNC B1 ;  /* 0x0000000000017941 */ /* 0x000fea0003800000 */
.L_x_99:
        /* <DEDUP_REMOVED lines=12> */
.L_x_102:
[----:B------:R-:W-:Y:S05]  /*17330*/  BSYNC B1 ;  /* 0x0000000000017941 */ /* 0x000fea0003800000 */
.L_x_101:
        /* <DEDUP_REMOVED lines=12> */
.L_x_104:
[----:B------:R-:W-:Y:S05]  /*17400*/  BSYNC B1 ;  /* 0x0000000000017941 */ /* 0x000fea0003800000 */
.L_x_103:
        /* <DEDUP_REMOVED lines=12> */
.L_x_106:
[----:B------:R-:W-:Y:S05]  /*174d0*/  BSYNC B1 ;  /* 0x0000000000017941 */ /* 0x000fea0003800000 */
.L_x_105:
        /* <DEDUP_REMOVED lines=12> */
.L_x_108:
[----:B------:R-:W-:Y:S05]  /*175a0*/  BSYNC B1 ;  /* 0x0000000000017941 */ /* 0x000fea0003800000 */
.L_x_107:
        /* <DEDUP_REMOVED lines=12> */
.L_x_110:
[----:B------:R-:W-:Y:S05]  /*17670*/  BSYNC B1 ;  /* 0x0000000000017941 */ /* 0x000fea0003800000 */
.L_x_109:
        /* <DEDUP_REMOVED lines=12> */
.L_x_112:
[----:B------:R-:W-:Y:S05]  /*17740*/  BSYNC B1 ;  /* 0x0000000000017941 */ /* 0x000fea0003800000 */
.L_x_111:
        /* <DEDUP_REMOVED lines=12> */
.L_x_114:
[----:B------:R-:W-:Y:S05]  /*17810*/  BSYNC B1 ;  /* 0x0000000000017941 */ /* 0x000fea0003800000 */
.L_x_113:
        /* <DEDUP_REMOVED lines=12> */
.L_x_116:
[----:B------:R-:W-:Y:S05]  /*178e0*/  BSYNC B1 ;  /* 0x0000000000017941 */ /* 0x000fea0003800000 */
.L_x_115:
        /* <DEDUP_REMOVED lines=12> */
.L_x_118:
[----:B------:R-:W-:Y:S05]  /*179b0*/  BSYNC B1 ;  /* 0x0000000000017941 */ /* 0x000fea0003800000 */
.L_x_117:
        /* <DEDUP_REMOVED lines=12> */
.L_x_120:
[----:B------:R-:W-:Y:S05]  /*17a80*/  BSYNC B1 ;  /* 0x0000000000017941 */ /* 0x000fea0003800000 */
.L_x_119:
        /* <DEDUP_REMOVED lines=12> */
.L_x_122:
[----:B------:R-:W-:Y:S05]  /*17b50*/  BSYNC B1 ;  /* 0x0000000000017941 */ /* 0x000fea0003800000 */
.L_x_121:
[----:B-----5:R-:W-:Y:S01]  /*17b60*/  LOP3.LUT R4, R4, 0xff, RZ, 0xc0, !PT ;  /* 0x000000ff04047812 */ /* 0x020fe200078ec0ff */
[----:B------:R-:W-:Y:S01]  /*17b70*/  BSSY B1, `(.L_x_123) ;  /* 0x000000b000017945 */ /* 0x000fe20003800000 */
[----:B------:R-:W-:Y:S02]  /*17b80*/  ISETP.LT.OR P5, PT, R0, 0x51, !P2 ;  /* 0x000000510000780c */ /* 0x000fe400057a1670 */
[----:B------:R-:W-:-:S05]  /*17b90*/  F2FP.F16.E5M2.UNPACK_B R4, R4 ;  /* 0x00000004ff04723e */ /* 0x000fca00020004ff */
[----:B------:R-:W-:-:S05]  /*17ba0*/  HADD2.F32 R4, -RZ, R4.H0_H0 ;  /* 0x20000004ff047230 */ /* 0x000fca0000004100 */
[----:B------:R-:W-:-:S04]  /*17bb0*/  FMUL R4, R4, UR21 ;  /* 0x0000001504047c20 */ /* 0x000fc80008400000 */
[----:B------:R-:W-:-:S05]  /*17bc0*/  FFMA R4, R171, UR20, R4 ;  /* 0x00000014ab047c23 */ /* 0x000fca0008000004 */
[----:B0-----:R-:W-:Y:S02]  /*17bd0*/  F2FP.SATFINITE.E5M2.F32.PACK_AB_MERGE_C R5, RZ, R4, RZ ;  /* 0x00000004ff05723e */ /* 0x001fe400048060ff */
[----:B------:R-:W-:-:S03]  /*17be0*/  PRMT R4, RZ, 0x7610, R4 ;  /* 0x00007610ff047816 */ /* 0x000fc60000000004 */
[----:B------:R0:W-:Y:S01]  /*17bf0*/  @!P3 STG.E.U8 desc[UR14][R24.64+0x51], R5 ;  /* 0x000051051800b986 */ /* 0x0001e2000c10110e */
[----:B------:R-:W-:Y:S05]  /*17c00*/  @P5 BRA `(.L_x_124) ;  /* 0x0000000000045947 */ /* 0x000fea0003800000 */
[----:B------:R0:W5:Y:S02]  /*17c10*/  LDG.E.U8 R4, desc[UR14][R2.64+0x50] ;  /* 0x0000500e02047981 */ /* 0x000164000c1e1100 */
.L_x_124:
[----:B------:R-:W-:Y:S05]  /*17c20*/  BSYNC B1 ;  /* 0x0000000000017941 */ /* 0x000fea0003800000 */
.L_x_123:
        /* <DEDUP_REMOVED lines=12> */
.L_x_126:
[----:B------:R-:W-:Y:S05]  /*17cf0*/  BSYNC B1 ;  /* 0x0000000000017941 */ /* 0x000fea0003800000 */
.L_x_125:
        /* <DEDUP_REMOVED lines=12> */
.L_x_128:
[----:B------:R-:W-:Y:S05]  /*17dc0*/  BSYNC B1 ;  /* 0x0000000000017941 */ /* 0x000fea0003800000 */
.L_x_127:
[----:B-----5:R-:W-:Y:S01]  /*17dd0*/  LOP3.LUT R4, R4, 0xff, RZ, 0xc0, !PT ;  /* 0x000000ff04047812 */ /* 0x020fe200078ec0ff */
[----:B------:R-:W-:Y:S01]  /*17de0*/  BSSY B1, `(.L_x_129) ;  /* 0x000000b000017945 */ /* 0x000fe20003800000 */
[----:B------:R-:W-:Y:S02]  /*17df0*/  ISETP.LT.OR P3, PT, R0, 0x5a, !P1 ;  /* 0x0000005a0000780c */ /* 0x000fe40004f61670 */
[----:B------:R-:W-:-:S05]  /*17e00*/  F2FP.F16.E5M2.UNPACK_B R4, R4 ;  /* 0x00000004ff04723e */ /* 0x000fca00020004ff */
[----:B------:R-:W-:-:S05]  /*17e10*/  HADD2.F32 R4, -RZ, R4.H0_H0 ;  /* 0x20000004ff047230 */ /* 0x000fca0000004100 */
[----:B0-----:R-:W-:Y:S01]  /*17e20*/  FMUL R5, R4, UR21 ;  /* 0x0000001504057c20 */ /* 0x001fe20008400000 */
[----:B------:R-:W-:-:S03]  /*17e30*/  PRMT R4, RZ, 0x7610, R4 ;  /* 0x00007610ff047816 */ /* 0x000fc60000000004 */
[----:B------:R-:W-:-:S05]  /*17e40*/  FFMA R5, R174, UR20, R5 ;  /* 0x00000014ae057c23 */ /* 0x000fca0008000005 */
[----:B------:R-:W-:-:S05]  /*17e50*/  F2FP.SATFINITE.E5M2.F32.PACK_AB_MERGE_C R5, RZ, R5, RZ ;  /* 0x00000005ff05723e */ /* 0x000fca00048060ff */
[----:B------:R0:W-:Y:S01]  /*17e60*/  @!P5 STG.E.U8 desc[UR14][R24.64+0x58], R5 ;  /* 0x000058051800d986 */ /* 0x0001e2000c10110e */
[----:B------:R-:W-:Y:S05]  /*17e70*/  @P3 BRA `(.L_x_130) ;  /* 0x0000000000043947 */ /* 0x000fea0003800000 */
[----:B------:R0:W5:Y:S02]  /*17e80*/  LDG.E.U8 R4, desc[UR14][R32.64+0x59] ;  /* 0x0000590e20047981 */ /* 0x000164000c1e1100 */
.L_x_130:
[----:B------:R-:W-:Y:S05]  /*17e90*/  BSYNC B1 ;  /* 0x0000000000017941 */ /* 0x000fea0003800000 */
.L_x_129:
        /* <DEDUP_REMOVED lines=12> */
.L_x_132:
[----:B------:R-:W-:Y:S05]  /*17f60*/  BSYNC B1 ;  /* 0x0000000000017941 */ /* 0x000fea0003800000 */
.L_x_131:
        /* <DEDUP_REMOVED lines=12> */
.L_x_134:
[----:B------:R-:W-:Y:S05]  /*18030*/  BSYNC B1 ;  /* 0x0000000000017941 */ /* 0x000fea0003800000 */
.L_x_133:
        /* <DEDUP_REMOVED lines=12> */
.L_x_136:
[----:B------:R-:W-:Y:S05]  /*18100*/  BSYNC B1 ;  /* 0x0000000000017941 */ /* 0x000fea0003800000 */
.L_x_135:
        /* <DEDUP_REMOVED lines=12> */
.L_x_138:
[----:B------:R-:W-:Y:S05]  /*181d0*/  BSYNC B1 ;  /* 0x0000000000017941 */ /* 0x000fea0003800000 */
.L_x_137:
        /* <DEDUP_REMOVED lines=12> */
.L_x_140:
[----:B------:R-:W-:Y:S05]  /*182a0*/  BSYNC B1 ;  /* 0x0000000000017941 */ /* 0x000fea0003800000 */
.L_x_139:
        /* <DEDUP_REMOVED lines=12> */
.L_x_142:
[----:B------:R-:W-:Y:S05]  /*18370*/  BSYNC B1 ;  /* 0x0000000000017941 */ /* 0x000fea0003800000 */
.L_x_141:
        /* <DEDUP_REMOVED lines=12> */
.L_x_144:
[----:B------:R-:W-:Y:S05]  /*18440*/  BSYNC B1 ;  /* 0x0000000000017941 */ /* 0x000fea0003800000 */
.L_x_143:
        /* <DEDUP_REMOVED lines=12> */
.L_x_146:
[----:B------:R-:W-:Y:S05]  /*18510*/  BSYNC B1 ;  /* 0x0000000000017941 */ /* 0x000fea0003800000 */
.L_x_145:
        /* <DEDUP_REMOVED lines=12> */
.L_x_148:
[----:B------:R-:W-:Y:S05]  /*185e0*/  BSYNC B1 ;  /* 0x0000000000017941 */ /* 0x000fea0003800000 */
.L_x_147:
        /* <DEDUP_REMOVED lines=12> */
.L_x_150:
[----:B------:R-:W-:Y:S05]  /*186b0*/  BSYNC B1 ;  /* 0x0000000000017941 */ /* 0x000fea0003800000 */
.L_x_149:
        /* <DEDUP_REMOVED lines=12> */
.L_x_152:
[----:B------:R-:W-:Y:S05]  /*18780*/  BSYNC B1 ;  /* 0x0000000000017941 */ /* 0x000fea0003800000 */
.L_x_151:
        /* <DEDUP_REMOVED lines=12> */
.L_x_154:
[----:B------:R-:W-:Y:S05]  /*18850*/  BSYNC B1 ;  /* 0x0000000000017941 */ /* 0x000fea0003800000 */
.L_x_153:
        /* <DEDUP_REMOVED lines=12> */
.L_x_156:
[----:B------:R-:W-:Y:S05]  /*18920*/  BSYNC B1 ;  /* 0x0000000000017941 */ /* 0x000fea0003800000 */
.L_x_155:
        /* <DEDUP_REMOVED lines=12> */
.L_x_158:
[----:B------:R-:W-:Y:S05]  /*189f0*/  BSYNC B1 ;  /* 0x0000000000017941 */ /* 0x000fea0003800000 */
.L_x_157:
        /* <DEDUP_REMOVED lines=12> */
.L_x_160:
[----:B------:R-:W-:Y:S05]  /*18ac0*/  BSYNC B1 ;  /* 0x0000000000017941 */ /* 0x000fea0003800000 */
.L_x_159:
        /* <DEDUP_REMOVED lines=12> */
.L_x_162:
[----:B------:R-:W-:Y:S05]  /*18b90*/  BSYNC B1 ;  /* 0x0000000000017941 */ /* 0x000fea0003800000 */
.L_x_161:
        /* <DEDUP_REMOVED lines=12> */
.L_x_164:
[----:B------:R-:W-:Y:S05]  /*18c60*/  BSYNC B1 ;  /* 0x0000000000017941 */ /* 0x000fea0003800000 */
.L_x_163:
        /* <DEDUP_REMOVED lines=12> */
.L_x_166:
[----:B------:R-:W-:Y:S05]  /*18d30*/  BSYNC B1 ;  /* 0x0000000000017941 */ /* 0x000fea0003800000 */
.L_x_165:
        /* <DEDUP_REMOVED lines=12> */
.L_x_168:
[----:B------:R-:W-:Y:S05]  /*18e00*/  BSYNC B1 ;  /* 0x0000000000017941 */ /* 0x000fea0003800000 */
.L_x_167:
        /* <DEDUP_REMOVED lines=12> */
.L_x_170:
[----:B------:R-:W-:Y:S05]  /*18ed0*/  BSYNC B1 ;  /* 0x0000000000017941 */ /* 0x000fea0003800000 */
.L_x_169:
        /* <DEDUP_REMOVED lines=12> */
.L_x_172:
[----:B------:R-:W-:Y:S05]  /*18fa0*/  BSYNC B1 ;  /* 0x0000000000017941 */ /* 0x000fea0003800000 */
.L_x_171:
        /* <DEDUP_REMOVED lines=12> */
.L_x_174:
[----:B------:R-:W-:Y:S05]  /*19070*/  BSYNC B1 ;  /* 0x0000000000017941 */ /* 0x000fea0003800000 */
.L_x_173:
        /* <DEDUP_REMOVED lines=12> */
.L_x_176:
[----:B------:R-:W-:Y:S05]  /*19140*/  BSYNC B1 ;  /* 0x0000000000017941 */ /* 0x000fea0003800000 */
.L_x_175:
        /* <DEDUP_REMOVED lines=12> */
.L_x_178:
[----:B------:R-:W-:Y:S05]  /*19210*/  BSYNC B1 ;  /* 0x0000000000017941 */ /* 0x000fea0003800000 */
.L_x_177:
        /* <DEDUP_REMOVED lines=12> */
.L_x_180:
[----:B------:R-:W-:Y:S05]  /*192e0*/  BSYNC B1 ;  /* 0x0000000000017941 */ /* 0x000fea0003800000 */
.L_x_179:
        /* <DEDUP_REMOVED lines=12> */
.L_x_182:
[----:B------:R-:W-:Y:S05]  /*193b0*/  BSYNC B1 ;  /* 0x0000000000017941 */ /* 0x000fea0003800000 */
.L_x_181:
        /* <DEDUP_REMOVED lines=12> */
.L_x_184:
[----:B------:R-:W-:Y:S05]  /*19480*/  BSYNC B1 ;  /* 0x0000000000017941 */ /* 0x000fea0003800000 */
.L_x_183:
        /* <DEDUP_REMOVED lines=12> */
.L_x_186:
[----:B------:R-:W-:Y:S05]  /*19550*/  BSYNC B1 ;  /* 0x0000000000017941 */ /* 0x000fea0003800000 */
.L_x_185:
        /* <DEDUP_REMOVED lines=12> */
.L_x_188:
[----:B------:R-:W-:Y:S05]  /*19620*/  BSYNC B1 ;  /* 0x0000000000017941 */ /* 0x000fea0003800000 */
.L_x_187:
        /* <DEDUP_REMOVED lines=12> */
.L_x_190:
[----:B------:R-:W-:Y:S05]  /*196f0*/  BSYNC B1 ;  /* 0x0000000000017941 */ /* 0x000fea0003800000 */
.L_x_189:
        /* <DEDUP_REMOVED lines=12> */
.L_x_192:
[----:B------:R-:W-:Y:S05]  /*197c0*/  BSYNC B1 ;  /* 0x0000000000017941 */ /* 0x000fea0003800000 */
.L_x_191:
        /* <DEDUP_REMOVED lines=12> */
.L_x_194:
[----:B------:R-:W-:Y:S05]  /*19890*/  BSYNC B1 ;  /* 0x0000000000017941 */ /* 0x000fea0003800000 */
.L_x_193:
        /* <DEDUP_REMOVED lines=12> */
.L_x_196:
[----:B------:R-:W-:Y:S05]  /*19960*/  BSYNC B1 ;  /* 0x0000000000017941 */ /* 0x000fea0003800000 */
.L_x_195:
        /* <DEDUP_REMOVED lines=12> */
.L_x_198:
[----:B------:R-:W-:Y:S05]  /*19a30*/  BSYNC B1 ;  /* 0x0000000000017941 */ /* 0x000fea0003800000 */
.L_x_197:
        /* <DEDUP_REMOVED lines=12> */
.L_x_200:
[----:B------:R-:W-:Y:S05]  /*19b00*/  BSYNC B1 ;  /* 0x0000000000017941 */ /* 0x000fea0003800000 */
.L_x_199:
        /* <DEDUP_REMOVED lines=12> */
.L_x_202:
[----:B------:R-:W-:Y:S05]  /*19bd0*/  BSYNC B1 ;  /* 0x0000000000017941 */ /* 0x000fea0003800000 */
.L_x_201:
        /* <DEDUP_REMOVED lines=12> */
.L_x_204:
[----:B------:R-:W-:Y:S05]  /*19ca0*/  BSYNC B1 ;  /* 0x0000000000017941 */ /* 0x000fea0003800000 */
.L_x_203:
        /* <DEDUP_REMOVED lines=12> */
.L_x_206:
[----:B------:R-:W-:Y:S05]  /*19d70*/  BSYNC B1 ;  /* 0x0000000000017941 */ /* 0x000fea0003800000 */
.L_x_205:
        /* <DEDUP_REMOVED lines=12> */
.L_x_208:
[----:B------:R-:W-:Y:S05]  /*19e40*/  BSYNC B1 ;  /* 0x0000000000017941 */ /* 0x000fea0003800000 */
.L_x_207:
        /* <DEDUP_REMOVED lines=12> */
.L_x_210:
[----:B------:R-:W-:Y:S05]  /*19f10*/  BSYNC B1 ;  /* 0x0000000000017941 */ /* 0x000fea0003800000 */
.L_x_209:
        /* <DEDUP_REMOVED lines=12> */
.L_x_212:
[----:B------:R-:W-:Y:S05]  /*19fe0*/  BSYNC B1 ;  /* 0x0000000000017941 */ /* 0x000fea0003800000 */
.L_x_211:
        /* <DEDUP_REMOVED lines=12> */
.L_x_214:
[----:B------:R-:W-:Y:S05]  /*1a0b0*/  BSYNC B1 ;  /* 0x0000000000017941 */ /* 0x000fea0003800000 */
.L_x_213:
        /* <DEDUP_REMOVED lines=12> */
.L_x_216:
[----:B------:R-:W-:Y:S05]  /*1a180*/  BSYNC B1 ;  /* 0x0000000000017941 */ /* 0x000fea0003800000 */
.L_x_215:
        /* <DEDUP_REMOVED lines=12> */
.L_x_218:
[----:B------:R-:W-:Y:S05]  /*1a250*/  BSYNC B1 ;  /* 0x0000000000017941 */ /* 0x000fea0003800000 */
.L_x_217:
        /* <DEDUP_REMOVED lines=12> */
.L_x_220:
[----:B------:R-:W-:Y:S05]  /*1a320*/  BSYNC B1 ;  /* 0x0000000000017941 */ /* 0x000fea0003800000 */
.L_x_219:
        /* <DEDUP_REMOVED lines=12> */
.L_x_222:
[----:B------:R-:W-:Y:S05]  /*1a3f0*/  BSYNC B1 ;  /* 0x0000000000017941 */ /* 0x000fea0003800000 */
.L_x_221:
        /* <DEDUP_REMOVED lines=12> */
.L_x_224:
[----:B------:R-:W-:Y:S05]  /*1a4c0*/  BSYNC B1 ;  /* 0x0000000000017941 */ /* 0x000fea0003800000 */
.L_x_223:
        /* <DEDUP_REMOVED lines=12> */
.L_x_226:
[----:B------:R-:W-:Y:S05]  /*1a590*/  BSYNC B1 ;  /* 0x0000000000017941 */ /* 0x000fea0003800000 */
.L_x_225:
        /* <DEDUP_REMOVED lines=12> */
.L_x_228:
[----:B------:R-:W-:Y:S05]  /*1a660*/  BSYNC B1 ;  /* 0x0000000000017941 */ /* 0x000fea0003800000 */
.L_x_227:
        /* <DEDUP_REMOVED lines=12> */
.L_x_230:
[----:B------:R-:W-:Y:S05]  /*1a730*/  BSYNC B1 ;  /* 0x0000000000017941 */ /* 0x000fea0003800000 */
.L_x_229:
        /* <DEDUP_REMOVED lines=12> */
.L_x_232:
[----:B------:R-:W-:Y:S05]  /*1a800*/  BSYNC B1 ;  /* 0x0000000000017941 */ /* 0x000fea0003800000 */
.L_x_231:
        /* <DEDUP_REMOVED lines=12> */
.L_x_234:
[----:B------:R-:W-:Y:S05]  /*1a8d0*/  BSYNC B1 ;  /* 0x0000000000017941 */ /* 0x000fea0003800000 */
.L_x_233:
        /* <DEDUP_REMOVED lines=12> */
.L_x_236:
[----:B------:R-:W-:Y:S05]  /*1a9a0*/  BSYNC B1 ;  /* 0x0000000000017941 */ /* 0x000fea0003800000 */
.L_x_235:
        /* <DEDUP_REMOVED lines=12> */
.L_x_238:
[----:B------:R-:W-:Y:S05]  /*1aa70*/  BSYNC B1 ;  /* 0x0000000000017941 */ /* 0x000fea0003800000 */
.L_x_237:
        /* <DEDUP_REMOVED lines=12> */
.L_x_240:
[----:B------:R-:W-:Y:S05]  /*1ab40*/  BSYNC B1 ;  /* 0x0000000000017941 */ /* 0x000fea0003800000 */
.L_x_239:
        /* <DEDUP_REMOVED lines=12> */
.L_x_242:
[----:B------:R-:W-:Y:S05]  /*1ac10*/  BSYNC B1 ;  /* 0x0000000000017941 */ /* 0x000fea0003800000 */
.L_x_241:
        /* <DEDUP_REMOVED lines=12> */
.L_x_244:
[----:B------:R-:W-:Y:S05]  /*1ace0*/  BSYNC B1 ;  /* 0x0000000000017941 */ /* 0x000fea0003800000 */
.L_x_243:
        /* <DEDUP_REMOVED lines=12> */
.L_x_246:
[----:B------:R-:W-:Y:S05]  /*1adb0*/  BSYNC B1 ;  /* 0x0000000000017941 */ /* 0x000fea0003800000 */
.L_x_245:
        /* <DEDUP_REMOVED lines=12> */
.L_x_248:
[----:B------:R-:W-:Y:S05]  /*1ae80*/  BSYNC B1 ;  /* 0x0000000000017941 */ /* 0x000fea0003800000 */
.L_x_247:
        /* <DEDUP_REMOVED lines=12> */
.L_x_250:
[----:B------:R-:W-:Y:S05]  /*1af50*/  BSYNC B1 ;  /* 0x0000000000017941 */ /* 0x000fea0003800000 */
.L_x_249:
        /* <DEDUP_REMOVED lines=12> */
.L_x_252:
[----:B------:R-:W-:Y:S05]  /*1b020*/  BSYNC B1 ;  /* 0x0000000000017941 */ /* 0x000fea0003800000 */
.L_x_251:
        /* <DEDUP_REMOVED lines=12> */
.L_x_254:
[----:B------:R-:W-:Y:S05]  /*1b0f0*/  BSYNC B1 ;  /* 0x0000000000017941 */ /* 0x000fea0003800000 */
.L_x_253:
        /* <DEDUP_REMOVED lines=12> */
.L_x_256:
[----:B------:R-:W-:Y:S05]  /*1b1c0*/  BSYNC B1 ;  /* 0x0000000000017941 */ /* 0x000fea0003800000 */
.L_x_255:
[----:B0-----:R-:W2:Y:S01]  /*1b1d0*/  LDL.LU R5, [R1+0x200] ;  /* 0x0002000001057983 */ /* 0x001ea20000300800 */
[----:B-----5:R-:W-:Y:S01]  /*1b1e0*/  LOP3.LUT R4, R4, 0xff, RZ, 0xc0, !PT ;  /* 0x000000ff04047812 */ /* 0x020fe200078ec0ff */
[----:B------:R-:W-:Y:S01]  /*1b1f0*/  BSSY B1, `(.L_x_257) ;  /* 0x000000b000017945 */ /* 0x000fe20003800000 */
[----:B------:R-:W-:Y:S02]  /*1b200*/  ISETP.LT.OR P3, PT, R0, 0xda, !P1 ;  /* 0x000000da0000780c */ /* 0x000fe40004f61670 */
[----:B------:R-:W-:-:S05]  /*1b210*/  F2FP.F16.E5M2.UNPACK_B R4, R4 ;  /* 0x00000004ff04723e */ /* 0x000fca00020004ff */
[----:B------:R-:W-:-:S05]  /*1b220*/  HADD2.F32 R4, -RZ, R4.H0_H0 ;  /* 0x20000004ff047230 */ /* 0x000fca0000004100 */
[----:B------:R-:W-:-:S04]  /*1b230*/  FMUL R4, R4, UR21 ;  /* 0x0000001504047c20 */ /* 0x000fc80008400000 */
[----:B--2---:R-:W-:-:S05]  /*1b240*/  FFMA R4, R5, UR20, R4 ;  /* 0x0000001405047c23 */ /* 0x004fca0008000004 */
[----:B------:R-:W-:Y:S02]  /*1b250*/  F2FP.SATFINITE.E5M2.F32.PACK_AB_MERGE_C R5, RZ, R4, RZ ;  /* 0x00000004ff05723e */ /* 0x000fe400048060ff */
[----:B------:R-:W-:-:S03]  /*1b260*/  PRMT R4, RZ, 0x7610, R4 ;  /* 0x00007610ff047816 */ /* 0x000fc60000000004 */
[----:B------:R0:W-:Y:S01]  /*1b270*/  @!P5 STG.E.U8 desc[UR14][R24.64+0xd8], R5 ;  /* 0x0000d8051800d986 */ /* 0x0001e2000c10110e */
[----:B------:R-:W-:Y:S05]  /*1b280*/  @P3 BRA `(.L_x_258) ;  /* 0x0000000000043947 */ /* 0x000fea0003800000 */
[----:B------:R2:W5:Y:S02]  /*1b290*/  LDG.E.U8 R4, desc[UR14][R32.64+0xd9] ;  /* 0x0000d90e20047981 */ /* 0x000564000c1e1100 */
.L_x_258:
[----:B------:R-:W-:Y:S05]  /*1b2a0*/  BSYNC B1 ;  /* 0x0000000000017941 */ /* 0x000fea0003800000 */
.L_x_257:
[----:B0-----:R-:W3:Y:S01]  /*1b2b0*/  LDL.LU R5, [R1+0x204] ;  /* 0x0002040001057983 */ /* 0x001ee20000300800 */
[----:B-----5:R-:W-:Y:S01]  /*1b2c0*/  LOP3.LUT R4, R4, 0xff, RZ, 0xc0, !PT ;  /* 0x000000ff04047812 */ /* 0x020fe200078ec0ff */
[----:B------:R-:W-:Y:S01]  /*1b2d0*/  BSSY B1, `(.L_x_259) ;  /* 0x000000b000017945 */ /* 0x000fe20003800000 */
[----:B------:R-:W-:Y:S02]  /*1b2e0*/  ISETP.LT.OR P5, PT, R0, 0xd9, !P2 ;  /* 0x000000d90000780c */ /* 0x000fe400057a1670 */
[----:B------:R-:W-:-:S05]  /*1b2f0*/  F2FP.F16.E5M2.UNPACK_B R4, R4 ;  /* 0x00000004ff04723e */ /* 0x000fca00020004ff */
[----:B------:R-:W-:-:S05]  /*1b300*/  HADD2.F32 R4, -RZ, R4.H0_H0 ;  /* 0x20000004ff047230 */ /* 0x000fca0000004100 */
[----:B------:R-:W-:-:S04]  /*1b310*/  FMUL R4, R4, UR21 ;  /* 0x0000001504047c20 */ /* 0x000fc80008400000 */
[----:B---3--:R-:W-:-:S05]  /*1b320*/  FFMA R4, R5, UR20, R4 ;  /* 0x0000001405047c23 */ /* 0x008fca0008000004 */
[----:B------:R-:W-:Y:S02]  /*1b330*/  F2FP.SATFINITE.E5M2.F32.PACK_AB_MERGE_C R5, RZ, R4, RZ ;  /* 0x00000004ff05723e */ /* 0x000fe400048060ff */
[----:B------:R-:W-:-:S03]  /*1b340*/  PRMT R4, RZ, 0x7610, R4 ;  /* 0x00007610ff047816 */ /* 0x000fc60000000004 */
[----:B------:R0:W-:Y:S01]  /*1b350*/  @!P3 STG.E.U8 desc[UR14][R24.64+0xd9], R5 ;  /* 0x0000d9051800b986 */ /* 0x0001e2000c10110e */
[----:B------:R-:W-:Y:S05]  /*1b360*/  @P5 BRA `(.L_x_260) ;  /* 0x0000000000045947 */ /* 0x000fea0003800000 */
[----:B------:R3:W5:Y:S02]  /*1b370*/  LDG.E.U8 R4, desc[UR14][R2.64+0xd8] ;  /* 0x0000d80e02047981 */ /* 0x000764000c1e1100 */
.L_x_260:
[----:B------:R-:W-:Y:S05]  /*1b380*/  BSYNC B1 ;  /* 0x0000000000017941 */ /* 0x000fea0003800000 */
.L_x_259:
        /* <DEDUP_REMOVED lines=13> */
.L_x_262:
[----:B------:R-:W-:Y:S05]  /*1b460*/  BSYNC B1 ;  /* 0x0000000000017941 */ /* 0x000fea0003800000 */
.L_x_261:
        /* <DEDUP_REMOVED lines=13> */
.L_x_264:
[----:B------:R-:W-:Y:S05]  /*1b540*/  BSYNC B1 ;  /* 0x0000000000017941 */ /* 0x000fea0003800000 */
.L_x_263:
        /* <DEDUP_REMOVED lines=13> */
.L_x_266:
[----:B------:R-:W-:Y:S05]  /*1b620*/  BSYNC B1 ;  /* 0x0000000000017941 */ /* 0x000fea0003800000 */
.L_x_265:
        /* <DEDUP_REMOVED lines=13> */
.L_x_268:
[----:B------:R-:W-:Y:S05]  /*1b700*/  BSYNC B1 ;  /* 0x0000000000017941 */ /* 0x000fea0003800000 */
.L_x_267:
        /* <DEDUP_REMOVED lines=13> */
.L_x_270:
[----:B------:R-:W-:Y:S05]  /*1b7e0*/  BSYNC B1 ;  /* 0x0000000000017941 */ /* 0x000fea0003800000 */
.L_x_269:
        /* <DEDUP_REMOVED lines=13> */
.L_x_272:
[----:B------:R-:W-:Y:S05]  /*1b8c0*/  BSYNC B1 ;  /* 0x0000000000017941 */ /* 0x000fea0003800000 */
.L_x_271:
        /* <DEDUP_REMOVED lines=13> */
.L_x_274:
[----:B------:R-:W-:Y:S05]  /*1b9a0*/  BSYNC B1 ;  /* 0x0000000000017941 */ /* 0x000fea0003800000 */
.L_x_273:
        /* <DEDUP_REMOVED lines=13> */
.L_x_276:
[----:B------:R-:W-:Y:S05]  /*1ba80*/  BSYNC B1 ;  /* 0x0000000000017941 */ /* 0x000fea0003800000 */
.L_x_275:
        /* <DEDUP_REMOVED lines=13> */
.L_x_278:
[----:B------:R-:W-:Y:S05]  /*1bb60*/  BSYNC B1 ;  /* 0x0000000000017941 */ /* 0x000fea0003800000 */
.L_x_277:
        /* <DEDUP_REMOVED lines=13> */
.L_x_280:
[----:B------:R-:W-:Y:S05]  /*1bc40*/  BSYNC B1 ;  /* 0x0000000000017941 */ /* 0x000fea0003800000 */
.L_x_279:
        /* <DEDUP_REMOVED lines=13> */
.L_x_282:
[----:B------:R-:W-:Y:S05]  /*1bd20*/  BSYNC B1 ;  /* 0x0000000000017941 */ /* 0x000fea0003800000 */
.L_x_281:
        /* <DEDUP_REMOVED lines=13> */
.L_x_284:
[----:B------:R-:W-:Y:S05]  /*1be00*/  BSYNC B1 ;  /* 0x0000000000017941 */ /* 0x000fea0003800000 */
.L_x_283:
        /* <DEDUP_REMOVED lines=13> */
.L_x_286:
[----:B------:R-:W-:Y:S05]  /*1bee0*/  BSYNC B1 ;  /* 0x0000000000017941 */ /* 0x000fea0003800000 */
.L_x_285:
        /* <DEDUP_REMOVED lines=13> */
.L_x_288:
[----:B------:R-:W-:Y:S05]  /*1bfc0*/  BSYNC B1 ;  /* 0x0000000000017941 */ /* 0x000fea0003800000 */
.L_x_287:
        /* <DEDUP_REMOVED lines=13> */
.L_x_290:
[----:B------:R-:W-:Y:S05]  /*1c0a0*/  BSYNC B1 ;  /* 0x0000000000017941 */ /* 0x000fea0003800000 */
.L_x_289:
        /* <DEDUP_REMOVED lines=13> */
.L_x_292:
[----:B------:R-:W-:Y:S05]  /*1c180*/  BSYNC B1 ;  /* 0x0000000000017941 */ /* 0x000fea0003800000 */
.L_x_291:
        /* <DEDUP_REMOVED lines=13> */
.L_x_294:
[----:B------:R-:W-:Y:S05]  /*1c260*/  BSYNC B1 ;  /* 0x0000000000017941 */ /* 0x000fea0003800000 */
.L_x_293:
[----:B------:R-:W2:Y:S01]  /*1c270*/  LDL.LU R7, [R1+0x24c] ;  /* 0x00024c0001077983 */ /* 0x000ea20000300800 */
[----:B-----5:R-:W-:Y:S01]  /*1c280*/  LOP3.LUT R4, R4, 0xff, RZ, 0xc0, !PT ;  /* 0x000000ff04047812 */ /* 0x020fe200078ec0ff */
[----:B------:R-:W-:Y:S01]  /*1c290*/  BSSY B1, `(.L_x_295) ;  /* 0x0000013000017945 */ /* 0x000fe20003800000 */
[----:B0-----:R-:W-:Y:S02]  /*1c2a0*/  IADD3 R5, P1, R35, 0x80, RZ ;  /* 0x0000008023057810 */ /* 0x001fe40007f3e0ff */
[----:B------:R-:W-:-:S03]  /*1c2b0*/  F2FP.F16.E5M2.UNPACK_B R4, R4 ;  /* 0x00000004ff04723e */ /* 0x000fc600020004ff */
[----:B--234-:R-:W-:Y:S01]  /*1c2c0*/  IMAD.X R2, RZ, RZ, R39, P1 ;  /* 0x000000ffff027224 */ /* 0x01cfe200008e0627 */
[----:B------:R-:W-:Y:S01]  /*1c2d0*/  ISETP.GE.AND P1, PT, R34, 0x81, PT ;  /* 0x000000812200780c */ /* 0x000fe20003f26270 */
[----:B------:R-:W-:Y:S02]  /*1c2e0*/  HADD2.F32 R4, -RZ, R4.H0_H0 ;  /* 0x20000004ff047230 */ /* 0x000fe40000004100 */
[----:B------:R-:W-:Y:S01]  /*1c2f0*/  IMAD R6, R2, UR6, RZ ;  /* 0x0000000602067c24 */ /* 0x000fe2000f8e02ff */
[----:B------:R-:W-:Y:S01]  /*1c300*/  ISETP.LT.OR P5, PT, R0, 0x1, !P1 ;  /* 0x000000010000780c */ /* 0x000fe20004fa1670 */
[----:B------:R-:W-:-:S04]  /*1c310*/  IMAD.WIDE.U32 R2, R5, UR6, R36 ;  /* 0x0000000605027c25 */ /* 0x000fc8000f8e0024 */
[----:B------:R-:W-:Y:S01]  /*1c320*/  FMUL R4, R4, UR21 ;  /* 0x0000001504047c20 */ /* 0x000fe20008400000 */
[----:B------:R-:W-:Y:S01]  /*1c330*/  IMAD R5, R5, UR7, R6 ;  /* 0x0000000705057c24 */ /* 0x000fe2000f8e0206 */
[----:B------:R-:W-:-:S04]  /*1c340*/  IADD3 R2, P3, R2, UR8, RZ ;  /* 0x0000000802027c10 */ /* 0x000fc8000ff7e0ff */
[----:B------:R-:W-:Y:S01]  /*1c350*/  IADD3.X R3, R3, UR9, R5, P3, !PT ;  /* 0x0000000903037c10 */ /* 0x000fe20009ffe405 */
[----:B------:R-:W-:-:S05]  /*1c360*/  FFMA R4, R7, UR20, R4 ;  /* 0x0000001407047c23 */ /* 0x000fca0008000004 */
[----:B------:R-:W-:Y:S02]  /*1c370*/  F2FP.SATFINITE.E5M2.F32.PACK_AB_MERGE_C R7, RZ, R4, RZ ;  /* 0x00000004ff07723e */ /* 0x000fe400048060ff */
[----:B------:R-:W-:-:S03]  /*1c380*/  PRMT R4, RZ, 0x7610, R4 ;  /* 0x00007610ff047816 */ /* 0x000fc60000000004 */
[----:B------:R0:W-:Y:S01]  /*1c390*/  @!P2 STG.E.U8 desc[UR14][R26.64+0xf9], R7 ;  /* 0x0000f9071a00a986 */ /* 0x0001e2000c10110e */
[----:B------:R-:W-:Y:S05]  /*1c3a0*/  @P5 BRA `(.L_x_296) ;  /* 0x0000000000045947 */ /* 0x000fea0003800000 */
[----:B------:R2:W5:Y:S02]  /*1c3b0*/  LDG.E.U8 R4, desc[UR14][R2.64] ;  /* 0x0000000e02047981 */ /* 0x000564000c1e1100 */
.L_x_296:
[----:B------:R-:W-:Y:S05]  /*1c3c0*/  BSYNC B1 ;  /* 0x0000000000017941 */ /* 0x000fea0003800000 */
.L_x_295:
[----:B------:R-:W3:Y:S01]  /*1c3d0*/  LDL.LU R5, [R1+0x250] ;  /* 0x0002500001057983 */ /* 0x000ee20000300800 */
        /* <DEDUP_REMOVED lines=12> */
.L_x_298:
[----:B------:R-:W-:Y:S05]  /*1c4a0*/  BSYNC B1 ;  /* 0x0000000000017941 */ /* 0x000fea0003800000 */
.L_x_297:
[----:B---3--:R-:W3:Y:S01]  /*1c4b0*/  LDL.LU R5, [R1+0x254] ;  /* 0x0002540001057983 */ /* 0x008ee20000300800 */
[----:B-----5:R-:W-:Y:S01]  /*1c4c0*/  LOP3.LUT R4, R4, 0xff, RZ, 0xc0, !PT ;  /* 0x000000ff04047812 */ /* 0x020fe200078ec0ff */
[----:B------:R-:W-:Y:S01]  /*1c4d0*/  BSSY B1, `(.L_x_299) ;  /* 0x0000013000017945 */ /* 0x000fe20003800000 */
[----:B------:R-:W-:Y:S02]  /*1c4e0*/  IADD3 R35, P2, R35, 0x88, RZ ;  /* 0x0000008823237810 */ /* 0x000fe40007f5e0ff */
[----:B------:R-:W-:Y:S02]  /*1c4f0*/  F2FP.F16.E5M2.UNPACK_B R4, R4 ;  /* 0x00000004ff04723e */ /* 0x000fe400020004ff */
[----:B------:R-:W-:Y:S01]  /*1c500*/  PRMT R6, RZ, 0x7610, R6 ;  /* 0x00007610ff067816 */ /* 0x000fe20000000006 */
[----:B------:R-:W-:Y:S01]  /*1c510*/  IMAD.X R38, RZ, RZ, R39, P2 ;  /* 0x000000ffff267224 */ /* 0x000fe200010e0627 */
[----:B------:R-:W-:Y:S01]  /*1c520*/  ISETP.GE.AND P2, PT, R34, 0x89, PT ;  /* 0x000000892200780c */ /* 0x000fe20003f46270 */
[----:B------:R-:W-:-:S02]  /*1c530*/  HADD2.F32 R4, -RZ, R4.H0_H0 ;  /* 0x20000004ff047230 */ /* 0x000fc40000004100 */
[----:B------:R-:W-:Y:S01]  /*1c540*/  IMAD R38, R38, UR6, RZ ;  /* 0x0000000626267c24 */ /* 0x000fe2000f8e02ff */
[----:B------:R-:W-:Y:S01]  /*1c550*/  ISETP.LT.OR P5, PT, R0, 0x1, !P2 ;  /* 0x000000010000780c */ /* 0x000fe200057a1670 */
[----:B------:R-:W-:-:S04]  /*1c560*/  IMAD.WIDE.U32 R36, R35, UR6, R36 ;  /* 0x0000000623247c25 */ /* 0x000fc8000f8e0024 */
[----:B------:R-:W-:Y:S01]  /*1c570*/  FMUL R4, R4, UR21 ;  /* 0x0000001504047c20 */ /* 0x000fe20008400000 */
[----:B------:R-:W-:-:S03]  /*1c580*/  IMAD R35, R35, UR7, R38 ;  /* 0x0000000723237c24 */ /* 0x000fc6000f8e0226 */
[----:B---3--:R-:W-:Y:S01]  /*1c590*/  FFMA R5, R5, UR20, R4 ;  /* 0x0000001405057c23 */ /* 0x008fe20008000004 */
[----:B------:R-:W-:-:S04]  /*1c5a0*/  IADD3 R4, P6, R36, UR8, RZ ;  /* 0x0000000824047c10 */ /* 0x000fc8000ffde0ff */
[----:B0-----:R-:W-:Y:S02]  /*1c5b0*/  F2FP.SATFINITE.E5M2.F32.PACK_AB_MERGE_C R7, RZ, R5, RZ ;  /* 0x00000005ff07723e */ /* 0x001fe400048060ff */
[----:B------:R-:W-:-:S03]  /*1c5c0*/  IADD3.X R5, R37, UR9, R35, P6, !PT ;  /* 0x0000000925057c10 */ /* 0x000fc6000b7fe423 */
[----:B------:R0:W-:Y:S01]  /*1c5d0*/  @!P3 STG.E.U8 desc[UR14][R30.64+0x1], R7 ;  /* 0x000001071e00b986 */ /* 0x0001e2000c10110e */
[----:B------:R-:W-:Y:S05]  /*1c5e0*/  @P5 BRA `(.L_x_300) ;  /* 0x0000000000045947 */ /* 0x000fea0003800000 */
[----:B------:R3:W5:Y:S02]  /*1c5f0*/  LDG.E.U8 R6, desc[UR14][R4.64] ;  /* 0x0000000e04067981 */ /* 0x000764000c1e1100 */
.L_x_300:
[----:B------:R-:W-:Y:S05]  /*1c600*/  BSYNC B1 ;  /* 0x0000000000017941 */ /* 0x000fea0003800000 */
.L_x_299:
        /* <DEDUP_REMOVED lines=13> */
.L_x_302:
[----:B------:R-:W-:Y:S05]  /*1c6e0*/  BSYNC B1 ;  /* 0x0000000000017941 */ /* 0x000fea0003800000 */
.L_x_301:
        /* <DEDUP_REMOVED lines=13> */
.L_x_304:
[----:B------:R-:W-:Y:S05]  /*1c7c0*/  BSYNC B1 ;  /* 0x0000000000017941 */ /* 0x000fea0003800000 */
.L_x_303:
        /* <DEDUP_REMOVED lines=13> */
.L_x_306:
[----:B------:R-:W-:Y:S05]  /*1c8a0*/  BSYNC B1 ;  /* 0x0000000000017941 */ /* 0x000fea0003800000 */
.L_x_305:
        /* <DEDUP_REMOVED lines=13> */
.L_x_308:
[----:B------:R-:W-:Y:S05]  /*1c980*/  BSYNC B1 ;  /* 0x0000000000017941 */ /* 0x000fea0003800000 */
.L_x_307:
        /* <DEDUP_REMOVED lines=13> */
.L_x_310:
[----:B------:R-:W-:Y:S05]  /*1ca60*/  BSYNC B1 ;  /* 0x0000000000017941 */ /* 0x000fea0003800000 */
.L_x_309:
        /* <DEDUP_REMOVED lines=13> */
.L_x_312:
[----:B------:R-:W-:Y:S05]  /*1cb40*/  BSYNC B1 ;  /* 0x0000000000017941 */ /* 0x000fea0003800000 */
.L_x_311:
        /* <DEDUP_REMOVED lines=13> */
.L_x_314:
[----:B------:R-:W-:Y:S05]  /*1cc20*/  BSYNC B1 ;  /* 0x0000000000017941 */ /* 0x000fea0003800000 */
.L_x_313:
        /* <DEDUP_REMOVED lines=13> */
.L_x_316:
[----:B------:R-:W-:Y:S05]  /*1cd00*/  BSYNC B1 ;  /* 0x0000000000017941 */ /* 0x000fea0003800000 */
.L_x_315:
        /* <DEDUP_REMOVED lines=13> */
.L_x_318:
[----:B------:R-:W-:Y:S05]  /*1cde0*/  BSYNC B1 ;  /* 0x0000000000017941 */ /* 0x000fea0003800000 */
.L_x_317:
        /* <DEDUP_REMOVED lines=13> */
.L_x_320:
[----:B------:R-:W-:Y:S05]  /*1cec0*/  BSYNC B1 ;  /* 0x0000000000017941 */ /* 0x000fea0003800000 */
.L_x_319:
        /* <DEDUP_REMOVED lines=13> */
.L_x_322:
[----:B------:R-:W-:Y:S05]  /*1cfa0*/  BSYNC B1 ;  /* 0x0000000000017941 */ /* 0x000fea0003800000 */
.L_x_321:
        /* <DEDUP_REMOVED lines=13> */
.L_x_324:
[----:B------:R-:W-:Y:S05]  /*1d080*/  BSYNC B1 ;  /* 0x0000000000017941 */ /* 0x000fea0003800000 */
.L_x_323:
        /* <DEDUP_REMOVED lines=13> */
.L_x_326:
[----:B------:R-:W-:Y:S05]  /*1d160*/  BSYNC B1 ;  /* 0x0000000000017941 */ /* 0x000fea0003800000 */
.L_x_325:
        /* <DEDUP_REMOVED lines=13> */
.L_x_328:
[----:B------:R-:W-:Y:S05]  /*1d240*/  BSYNC B1 ;  /* 0x0000000000017941 */ /* 0x000fea0003800000 */
.L_x_327:
        /* <DEDUP_REMOVED lines=13> */
.L_x_330:
[----:B------:R-:W-:Y:S05]  /*1d320*/  BSYNC B1 ;  /* 0x0000000000017941 */ /* 0x000fea0003800000 */
.L_x_329:
        /* <DEDUP_REMOVED lines=13> */
.L_x_332:
[----:B------:R-:W-:Y:S05]  /*1d400*/  BSYNC B1 ;  /* 0x0000000000017941 */ /* 0x000fea0003800000 */
.L_x_331:
        /* <DEDUP_REMOVED lines=13> */
.L_x_334:
[----:B------:R-:W-:Y:S05]  /*1d4e0*/  BSYNC B1 ;  /* 0x0000000000017941 */ /* 0x000fea0003800000 */
.L_x_333:
        /* <DEDUP_REMOVED lines=13> */
.L_x_336:
[----:B------:R-:W-:Y:S05]  /*1d5c0*/  BSYNC B1 ;  /* 0x0000000000017941 */ /* 0x000fea0003800000 */
.L_x_335:
        /* <DEDUP_REMOVED lines=13> */
.L_x_338:
[----:B------:R-:W-:Y:S05]  /*1d6a0*/  BSYNC B1 ;  /* 0x0000000000017941 */ /* 0x000fea0003800000 */
.L_x_337:
        /* <DEDUP_REMOVED lines=13> */
.L_x_340:
[----:B------:R-:W-:Y:S05]  /*1d780*/  BSYNC B1 ;  /* 0x0000000000017941 */ /* 0x000fea0003800000 */
.L_x_339:
        /* <DEDUP_REMOVED lines=13> */
.L_x_342:
[----:B------:R-:W-:Y:S05]  /*1d860*/  BSYNC B1 ;  /* 0x0000000000017941 */ /* 0x000fea0003800000 */
.L_x_341:
        /* <DEDUP_REMOVED lines=13> */
.L_x_344:
[----:B------:R-:W-:Y:S05]  /*1d940*/  BSYNC B1 ;  /* 0x0000000000017941 */ /* 0x000fea0003800000 */
.L_x_343:
        /* <DEDUP_REMOVED lines=13> */
.L_x_346:
[----:B------:R-:W-:Y:S05]  /*1da20*/  BSYNC B1 ;  /* 0x0000000000017941 */ /* 0x000fea0003800000 */
.L_x_345:
        /* <DEDUP_REMOVED lines=13> */
.L_x_348:
[----:B------:R-:W-:Y:S05]  /*1db00*/  BSYNC B1 ;  /* 0x0000000000017941 */ /* 0x000fea0003800000 */
.L_x_347:
        /* <DEDUP_REMOVED lines=13> */
.L_x_350:
[----:B------:R-:W-:Y:S05]  /*1dbe0*/  BSYNC B1 ;  /* 0x0000000000017941 */ /* 0x000fea0003800000 */
.L_x_349:
        /* <DEDUP_REMOVED lines=13> */
.L_x_352:
[----:B------:R-:W-:Y:S05]  /*1dcc0*/  BSYNC B1 ;  /* 0x0000000000017941 */ /* 0x000fea0003800000 */
.L_x_351:
        /* <DEDUP_REMOVED lines=13> */
.L_x_354:
[----:B------:R-:W-:Y:S05]  /*1dda0*/  BSYNC B1 ;  /* 0x0000000000017941 */ /* 0x000fea0003800000 */
.L_x_353:
        /* <DEDUP_REMOVED lines=13> */
.L_x_356:
[----:B------:R-:W-:Y:S05]  /*1de80*/  BSYNC B1 ;  /* 0x0000000000017941 */ /* 0x000fea0003800000 */
.L_x_355:
        /* <DEDUP_REMOVED lines=13> */
.L_x_358:
[----:B------:R-:W-:Y:S05]  /*1df60*/  BSYNC B1 ;  /* 0x0000000000017941 */ /* 0x000fea0003800000 */
.L_x_357:
        /* <DEDUP_REMOVED lines=13> */
.L_x_360:
[----:B------:R-:W-:Y:S05]  /*1e040*/  BSYNC B1 ;  /* 0x0000000000017941 */ /* 0x000fea0003800000 */
.L_x_359:
        /* <DEDUP_REMOVED lines=13> */
.L_x_362:
[----:B------:R-:W-:Y:S05]  /*1e120*/  BSYNC B1 ;  /* 0x0000000000017941 */ /* 0x000fea0003800000 */
.L_x_361:
        /* <DEDUP_REMOVED lines=13> */
.L_x_364:
[----:B------:R-:W-:Y:S05]  /*1e200*/  BSYNC B1 ;  /* 0x0000000000017941 */ /* 0x000fea0003800000 */
.L_x_363:
        /* <DEDUP_REMOVED lines=13> */
.L_x_366:
[----:B------:R-:W-:Y:S05]  /*1e2e0*/  BSYNC B1 ;  /* 0x0000000000017941 */ /* 0x000fea0003800000 */
.L_x_365:
        /* <DEDUP_REMOVED lines=13> */
.L_x_368:
[----:B------:R-:W-:Y:S05]  /*1e3c0*/  BSYNC B1 ;  /* 0x0000000000017941 */ /* 0x000fea0003800000 */
.L_x_367:
        /* <DEDUP_REMOVED lines=13> */
.L_x_370:
[----:B------:R-:W-:Y:S05]  /*1e4a0*/  BSYNC B1 ;  /* 0x0000000000017941 */ /* 0x000fea0003800000 */
.L_x_369:
        /* <DEDUP_REMOVED lines=13> */
.L_x_372:
[----:B------:R-:W-:Y:S05]  /*1e580*/  BSYNC B1 ;  /* 0x0000000000017941 */ /* 0x000fea0003800000 */
.L_x_371:
        /* <DEDUP_REMOVED lines=13> */
.L_x_374:
[----:B------:R-:W-:Y:S05]  /*1e660*/  BSYNC B1 ;  /* 0x0000000000017941 */ /* 0x000fea0003800000 */
.L_x_373:
        /* <DEDUP_REMOVED lines=13> */
.L_x_376:
[----:B------:R-:W-:Y:S05]  /*1e740*/  BSYNC B1 ;  /* 0x0000000000017941 */ /* 0x000fea0003800000 */
.L_x_375:
        /* <DEDUP_REMOVED lines=13> */
.L_x_378:
[----:B------:R-:W-:Y:S05]  /*1e820*/  BSYNC B1 ;  /* 0x0000000000017941 */ /* 0x000fea0003800000 */
.L_x_377:
        /* <DEDUP_REMOVED lines=13> */
.L_x_380:
[----:B------:R-:W-:Y:S05]  /*1e900*/  BSYNC B1 ;  /* 0x0000000000017941 */ /* 0x000fea0003800000 */
.L_x_379:
        /* <DEDUP_REMOVED lines=13> */
.L_x_382:
[----:B------:R-:W-:Y:S05]  /*1e9e0*/  BSYNC B1 ;  /* 0x0000000000017941 */ /* 0x000fea0003800000 */
.L_x_381:
        /* <DEDUP_REMOVED lines=13> */
.L_x_384:
[----:B------:R-:W-:Y:S05]  /*1eac0*/  BSYNC B1 ;  /* 0x0000000000017941 */ /* 0x000fea0003800000 */
.L_x_383:
        /* <DEDUP_REMOVED lines=13> */
.L_x_386:
[----:B------:R-:W-:Y:S05]  /*1eba0*/  BSYNC B1 ;  /* 0x0000000000017941 */ /* 0x000fea0003800000 */
.L_x_385:
        /* <DEDUP_REMOVED lines=13> */
.L_x_388:
[----:B------:R-:W-:Y:S05]  /*1ec80*/  BSYNC B1 ;  /* 0x0000000000017941 */ /* 0x000fea0003800000 */
.L_x_387:
        /* <DEDUP_REMOVED lines=13> */
.L_x_390:
[----:B------:R-:W-:Y:S05]  /*1ed60*/  BSYNC B1 ;  /* 0x0000000000017941 */ /* 0x000fea0003800000 */
.L_x_389:
        /* <DEDUP_REMOVED lines=13> */
.L_x_392:
[----:B------:R-:W-:Y:S05]  /*1ee40*/  BSYNC B1 ;  /* 0x0000000000017941 */ /* 0x000fea0003800000 */
.L_x_391:
        /* <DEDUP_REMOVED lines=13> */
.L_x_394:
[----:B------:R-:W-:Y:S05]  /*1ef20*/  BSYNC B1 ;  /* 0x0000000000017941 */ /* 0x000fea0003800000 */
.L_x_393:
        /* <DEDUP_REMOVED lines=13> */
.L_x_396:
[----:B------:R-:W-:Y:S05]  /*1f000*/  BSYNC B1 ;  /* 0x0000000000017941 */ /* 0x000fea0003800000 */
.L_x_395:
        /* <DEDUP_REMOVED lines=13> */
.L_x_398:
[----:B------:R-:W-:Y:S05]  /*1f0e0*/  BSYNC B1 ;  /* 0x0000000000017941 */ /* 0x000fea0003800000 */
.L_x_397:
        /* <DEDUP_REMOVED lines=13> */
.L_x_400:
[----:B------:R-:W-:Y:S05]  /*1f1c0*/  BSYNC B1 ;  /* 0x0000000000017941 */ /* 0x000fea0003800000 */
.L_x_399:
        /* <DEDUP_REMOVED lines=13> */
.L_x_402:
[----:B------:R-:W-:Y:S05]  /*1f2a0*/  BSYNC B1 ;  /* 0x0000000000017941 */ /* 0x000fea0003800000 */
.L_x_401:
        /* <DEDUP_REMOVED lines=13> */
.L_x_404:
[----:B------:R-:W-:Y:S05]  /*1f380*/  BSYNC B1 ;  /* 0x0000000000017941 */ /* 0x000fea0003800000 */
.L_x_403:
        /* <DEDUP_REMOVED lines=13> */
.L_x_406:
[----:B------:R-:W-:Y:S05]  /*1f460*/  BSYNC B1 ;  /* 0x0000000000017941 */ /* 0x000fea0003800000 */
.L_x_405:
        /* <DEDUP_REMOVED lines=13> */
.L_x_408:
[----:B------:R-:W-:Y:S05]  /*1f540*/  BSYNC B1 ;  /* 0x0000000000017941 */ /* 0x000fea0003800000 */
.L_x_407:
        /* <DEDUP_REMOVED lines=13> */
.L_x_410:
[----:B------:R-:W-:Y:S05]  /*1f620*/  BSYNC B1 ;  /* 0x0000000000017941 */ /* 0x000fea0003800000 */
.L_x_409:
        /* <DEDUP_REMOVED lines=13> */
.L_x_412:
[----:B------:R-:W-:Y:S05]  /*1f700*/  BSYNC B1 ;  /* 0x0000000000017941 */ /* 0x000fea0003800000 */
.L_x_411:
        /* <DEDUP_REMOVED lines=13> */
.L_x_414:
[----:B------:R-:W-:Y:S05]  /*1f7e0*/  BSYNC B1 ;  /* 0x0000000000017941 */ /* 0x000fea0003800000 */
.L_x_413:
        /* <DEDUP_REMOVED lines=13> */
.L_x_416:
[----:B------:R-:W-:Y:S05]  /*1f8c0*/  BSYNC B1 ;  /* 0x0000000000017941 */ /* 0x000fea0003800000 */
.L_x_415:
        /* <DEDUP_REMOVED lines=13> */
.L_x_418:
[----:B------:R-:W-:Y:S05]  /*1f9a0*/  BSYNC B1 ;  /* 0x0000000000017941 */ /* 0x000fea0003800000 */
.L_x_417:
        /* <DEDUP_REMOVED lines=13> */
.L_x_420:
[----:B------:R-:W-:Y:S05]  /*1fa80*/  BSYNC B1 ;  /* 0x0000000000017941 */ /* 0x000fea0003800000 */
.L_x_419:
        /* <DEDUP_REMOVED lines=13> */
.L_x_422:
[----:B------:R-:W-:Y:S05]  /*1fb60*/  BSYNC B1 ;  /* 0x0000000000017941 */ /* 0x000fea0003800000 */
.L_x_421:
        /* <DEDUP_REMOVED lines=13> */
.L_x_424:
[----:B------:R-:W-:Y:S05]  /*1fc40*/  BSYNC B1 ;  /* 0x0000000000017941 */ /* 0x000fea0003800000 */
.L_x_423:
        /* <DEDUP_REMOVED lines=13> */
.L_x_426:
[----:B------:R-:W-:Y:S05]  /*1fd20*/  BSYNC B1 ;  /* 0x0000000000017941 */ /* 0x000fea0003800000 */
.L_x_425:
        /* <DEDUP_REMOVED lines=13> */
.L_x_428:
[----:B------:R-:W-:Y:S05]  /*1fe00*/  BSYNC B1 ;  /* 0x0000000000017941 */ /* 0x000fea0003800000 */
.L_x_427:
        /* <DEDUP_REMOVED lines=13> */
.L_x_430:
[----:B------:R-:W-:Y:S05]  /*1fee0*/  BSYNC B1 ;  /* 0x0000000000017941 */ /* 0x000fea0003800000 */
.L_x_429:
        /* <DEDUP_REMOVED lines=13> */
.L_x_432:
[----:B------:R-:W-:Y:S05]  /*1ffc0*/  BSYNC B1 ;  /* 0x0000000000017941 */ /* 0x000fea0003800000 */
.L_x_431:
        /* <DEDUP_REMOVED lines=13> */
.L_x_434:
[----:B------:R-:W-:Y:S05]  /*200a0*/  BSYNC B1 ;  /* 0x0000000000017941 */ /* 0x000fea0003800000 */
.L_x_433:
        /* <DEDUP_REMOVED lines=13> */
.L_x_436:
[----:B------:R-:W-:Y:S05]  /*20180*/  BSYNC B1 ;  /* 0x0000000000017941 */ /* 0x000fea0003800000 */
.L_x_435:
        /* <DEDUP_REMOVED lines=13> */
.L_x_438:
[----:B------:R-:W-:Y:S05]  /*20260*/  BSYNC B1 ;  /* 0x0000000000017941 */ /* 0x000fea0003800000 */
.L_x_437:
        /* <DEDUP_REMOVED lines=13> */
.L_x_440:
[----:B------:R-:W-:Y:S05]  /*20340*/  BSYNC B1 ;  /* 0x0000000000017941 */ /* 0x000fea0003800000 */
.L_x_439:
        /* <DEDUP_REMOVED lines=13> */
.L_x_442:
[----:B------:R-:W-:Y:S05]  /*20420*/  BSYNC B1 ;  /* 0x0000000000017941 */ /* 0x000fea0003800000 */
.L_x_441:
        /* <DEDUP_REMOVED lines=13> */
.L_x_444:
[----:B------:R-:W-:Y:S05]  /*20500*/  BSYNC B1 ;  /* 0x0000000000017941 */ /* 0x000fea0003800000 */
.L_x_443:
        /* <DEDUP_REMOVED lines=13> */
.L_x_446:
[----:B------:R-:W-:Y:S05]  /*205e0*/  BSYNC B1 ;  /* 0x0000000000017941 */ /* 0x000fea0003800000 */
.L_x_445:
        /* <DEDUP_REMOVED lines=13> */
.L_x_448:
[----:B------:R-:W-:Y:S05]  /*206c0*/  BSYNC B1 ;  /* 0x0000000000017941 */ /* 0x000fea0003800000 */
.L_x_447:
        /* <DEDUP_REMOVED lines=13> */
.L_x_450:
[----:B------:R-:W-:Y:S05]  /*207a0*/  BSYNC B1 ;  /* 0x0000000000017941 */ /* 0x000fea0003800000 */
.L_x_449:
        /* <DEDUP_REMOVED lines=13> */
.L_x_452:
[----:B------:R-:W-:Y:S05]  /*20880*/  BSYNC B1 ;  /* 0x0000000000017941 */ /* 0x000fea0003800000 */
.L_x_451:
        /* <DEDUP_REMOVED lines=13> */
.L_x_454:
[----:B------:R-:W-:Y:S05]  /*20960*/  BSYNC B1 ;  /* 0x0000000000017941 */ /* 0x000fea0003800000 */
.L_x_453:
        /* <DEDUP_REMOVED lines=13> */
.L_x_456:
[----:B------:R-:W-:Y:S05]  /*20a40*/  BSYNC B1 ;  /* 0x0000000000017941 */ /* 0x000fea0003800000 */
.L_x_455:
        /* <DEDUP_REMOVED lines=13> */
.L_x_458:
[----:B------:R-:W-:Y:S05]  /*20b20*/  BSYNC B1 ;  /* 0x0000000000017941 */ /* 0x000fea0003800000 */
.L_x_457:
        /* <DEDUP_REMOVED lines=13> */
.L_x_460:
[----:B------:R-:W-:Y:S05]  /*20c00*/  BSYNC B1 ;  /* 0x0000000000017941 */ /* 0x000fea0003800000 */
.L_x_459:
        /* <DEDUP_REMOVED lines=13> */
.L_x_462:
[----:B------:R-:W-:Y:S05]  /*20ce0*/  BSYNC B1 ;  /* 0x0000000000017941 */ /* 0x000fea0003800000 */
.L_x_461:
        /* <DEDUP_REMOVED lines=13> */
.L_x_464:
[----:B------:R-:W-:Y:S05]  /*20dc0*/  BSYNC B1 ;  /* 0x0000000000017941 */ /* 0x000fea0003800000 */
.L_x_463:
        /* <DEDUP_REMOVED lines=13> */
.L_x_466:
[----:B------:R-:W-:Y:S05]  /*20ea0*/  BSYNC B1 ;  /* 0x0000000000017941 */ /* 0x000fea0003800000 */
.L_x_465:
        /* <DEDUP_REMOVED lines=13> */
.L_x_468:
[----:B------:R-:W-:Y:S05]  /*20f80*/  BSYNC B1 ;  /* 0x0000000000017941 */ /* 0x000fea0003800000 */
.L_x_467:
        /* <DEDUP_REMOVED lines=13> */
.L_x_470:
[----:B------:R-:W-:Y:S05]  /*21060*/  BSYNC B1 ;  /* 0x0000000000017941 */ /* 0x000fea0003800000 */
.L_x_469:
        /* <DEDUP_REMOVED lines=13> */
.L_x_472:
[----:B------:R-:W-:Y:S05]  /*21140*/  BSYNC B1 ;  /* 0x0000000000017941 */ /* 0x000fea0003800000 */
.L_x_471:
        /* <DEDUP_REMOVED lines=13> */
.L_x_474:
[----:B------:R-:W-:Y:S05]  /*21220*/  BSYNC B1 ;  /* 0x0000000000017941 */ /* 0x000fea0003800000 */
.L_x_473:
        /* <DEDUP_REMOVED lines=13> */
.L_x_476:
[----:B------:R-:W-:Y:S05]  /*21300*/  BSYNC B1 ;  /* 0x0000000000017941 */ /* 0x000fea0003800000 */
.L_x_475:
        /* <DEDUP_REMOVED lines=13> */
.L_x_478:
[----:B------:R-:W-:Y:S05]  /*213e0*/  BSYNC B1 ;  /* 0x0000000000017941 */ /* 0x000fea0003800000 */
.L_x_477:
        /* <DEDUP_REMOVED lines=13> */
.L_x_480:
[----:B------:R-:W-:Y:S05]  /*214c0*/  BSYNC B1 ;  /* 0x0000000000017941 */ /* 0x000fea0003800000 */
.L_x_479:
        /* <DEDUP_REMOVED lines=13> */
.L_x_482:
[----:B------:R-:W-:Y:S05]  /*215a0*/  BSYNC B1 ;  /* 0x0000000000017941 */ /* 0x000fea0003800000 */
.L_x_481:
        /* <DEDUP_REMOVED lines=13> */
.L_x_484:
[----:B------:R-:W-:Y:S05]  /*21680*/  BSYNC B1 ;  /* 0x0000000000017941 */ /* 0x000fea0003800000 */
.L_x_483:
        /* <DEDUP_REMOVED lines=13> */
.L_x_486:
[----:B------:R-:W-:Y:S05]  /*21760*/  BSYNC B1 ;  /* 0x0000000000017941 */ /* 0x000fea0003800000 */
.L_x_485:
        /* <DEDUP_REMOVED lines=13> */
.L_x_488:
[----:B------:R-:W-:Y:S05]  /*21840*/  BSYNC B1 ;  /* 0x0000000000017941 */ /* 0x000fea0003800000 */
.L_x_487:
        /* <DEDUP_REMOVED lines=13> */
.L_x_490:
[----:B------:R-:W-:Y:S05]  /*21920*/  BSYNC B1 ;  /* 0x0000000000017941 */ /* 0x000fea0003800000 */
.L_x_489:
        /* <DEDUP_REMOVED lines=13> */
.L_x_492:
[----:B------:R-:W-:Y:S05]  /*21a00*/  BSYNC B1 ;  /* 0x0000000000017941 */ /* 0x000fea0003800000 */
.L_x_491:
        /* <DEDUP_REMOVED lines=13> */
.L_x_494:
[----:B------:R-:W-:Y:S05]  /*21ae0*/  BSYNC B1 ;  /* 0x0000000000017941 */ /* 0x000fea0003800000 */
.L_x_493:
        /* <DEDUP_REMOVED lines=13> */
.L_x_496:
[----:B------:R-:W-:Y:S05]  /*21bc0*/  BSYNC B1 ;  /* 0x0000000000017941 */ /* 0x000fea0003800000 */
.L_x_495:
        /* <DEDUP_REMOVED lines=13> */
.L_x_498:
[----:B------:R-:W-:Y:S05]  /*21ca0*/  BSYNC B1 ;  /* 0x0000000000017941 */ /* 0x000fea0003800000 */
.L_x_497:
        /* <DEDUP_REMOVED lines=13> */
.L_x_500:
[----:B------:R-:W-:Y:S05]  /*21d80*/  BSYNC B1 ;  /* 0x0000000000017941 */ /* 0x000fea0003800000 */
.L_x_499:
        /* <DEDUP_REMOVED lines=13> */
.L_x_502:
[----:B------:R-:W-:Y:S05]  /*21e60*/  BSYNC B1 ;  /* 0x0000000000017941 */ /* 0x000fea0003800000 */
.L_x_501:
        /* <DEDUP_REMOVED lines=13> */
.L_x_504:
[----:B------:R-:W-:Y:S05]  /*21f40*/  BSYNC B1 ;  /* 0x0000000000017941 */ /* 0x000fea0003800000 */
.L_x_503:
        /* <DEDUP_REMOVED lines=13> */
.L_x_506:
[----:B------:R-:W-:Y:S05]  /*22020*/  BSYNC B1 ;  /* 0x0000000000017941 */ /* 0x000fea0003800000 */
.L_x_505:
        /* <DEDUP_REMOVED lines=13> */
.L_x_508:
[----:B------:R-:W-:Y:S05]  /*22100*/  BSYNC B1 ;  /* 0x0000000000017941 */ /* 0x000fea0003800000 */
.L_x_507:
        /* <DEDUP_REMOVED lines=13> */
.L_x_510:
[----:B------:R-:W-:Y:S05]  /*221e0*/  BSYNC B1 ;  /* 0x0000000000017941 */ /* 0x000fea0003800000 */
.L_x_509:
        /* <DEDUP_REMOVED lines=13> */
.L_x_512:
[----:B------:R-:W-:Y:S05]  /*222c0*/  BSYNC B1 ;  /* 0x0000000000017941 */ /* 0x000fea0003800000 */
.L_x_511:
        /* <DEDUP_REMOVED lines=13> */
.L_x_514:
[----:B------:R-:W-:Y:S05]  /*223a0*/  BSYNC B1 ;  /* 0x0000000000017941 */ /* 0x000fea0003800000 */
.L_x_513:
        /* <DEDUP_REMOVED lines=13> */
.L_x_516:
[----:B------:R-:W-:Y:S05]  /*22480*/  BSYNC B1 ;  /* 0x0000000000017941 */ /* 0x000fea0003800000 */
.L_x_515:
        /* <DEDUP_REMOVED lines=13> */
.L_x_518:
[----:B------:R-:W-:Y:S05]  /*22560*/  BSYNC B1 ;  /* 0x0000000000017941 */ /* 0x000fea0003800000 */
.L_x_517:
        /* <DEDUP_REMOVED lines=13> */
.L_x_520:
[----:B------:R-:W-:Y:S05]  /*22640*/  BSYNC B1 ;  /* 0x0000000000017941 */ /* 0x000fea0003800000 */
.L_x_519:
        /* <DEDUP_REMOVED lines=13> */
.L_x_522:
[----:B------:R-:W-:Y:S05]  /*22720*/  BSYNC B1 ;  /* 0x0000000000017941 */ /* 0x000fea0003800000 */
.L_x_521:
        /* <DEDUP_REMOVED lines=13> */
.L_x_524:
[----:B------:R-:W-:Y:S05]  /*22800*/  BSYNC B1 ;  /* 0x0000000000017941 */ /* 0x000fea0003800000 */
.L_x_523:
        /* <DEDUP_REMOVED lines=13> */
.L_x_526:
[----:B------:R-:W-:Y:S05]  /*228e0*/  BSYNC B1 ;  /* 0x0000000000017941 */ /* 0x000fea0003800000 */
.L_x_525:
        /* <DEDUP_REMOVED lines=13> */
.L_x_528:
[----:B------:R-:W-:Y:S05]  /*229c0*/  BSYNC B1 ;  /* 0x0000000000017941 */ /* 0x000fea0003800000 */
.L_x_527:
        /* <DEDUP_REMOVED lines=13> */
.L_x_530:
[----:B------:R-:W-:Y:S05]  /*22aa0*/  BSYNC B1 ;  /* 0x0000000000017941 */ /* 0x000fea0003800000 */
.L_x_529:
        /* <DEDUP_REMOVED lines=13> */
.L_x_532:
[----:B------:R-:W-:Y:S05]  /*22b80*/  BSYNC B1 ;  /* 0x0000000000017941 */ /* 0x000fea0003800000 */
.L_x_531:
        /* <DEDUP_REMOVED lines=13> */
.L_x_534:
[----:B------:R-:W-:Y:S05]  /*22c60*/  BSYNC B1 ;  /* 0x0000000000017941 */ /* 0x000fea0003800000 */
.L_x_533:
        /* <DEDUP_REMOVED lines=13> */
.L_x_536:
[----:B------:R-:W-:Y:S05]  /*22d40*/  BSYNC B1 ;  /* 0x0000000000017941 */ /* 0x000fea0003800000 */
.L_x_535:
        /* <DEDUP_REMOVED lines=13> */
.L_x_538:
[----:B------:R-:W-:Y:S05]  /*22e20*/  BSYNC B1 ;  /* 0x0000000000017941 */ /* 0x000fea0003800000 */
.L_x_537:
        /* <DEDUP_REMOVED lines=13> */
.L_x_540:
[----:B------:R-:W-:Y:S05]  /*22f00*/  BSYNC B1 ;  /* 0x0000000000017941 */ /* 0x000fea0003800000 */
.L_x_539:
        /* <DEDUP_REMOVED lines=13> */
.L_x_542:
[----:B------:R-:W-:Y:S05]  /*22fe0*/  BSYNC B1 ;  /* 0x0000000000017941 */ /* 0x000fea0003800000 */
.L_x_541:
        /* <DEDUP_REMOVED lines=13> */
.L_x_544:
[----:B------:R-:W-:Y:S05]  /*230c0*/  BSYNC B1 ;  /* 0x0000000000017941 */ /* 0x000fea0003800000 */
.L_x_543:
        /* <DEDUP_REMOVED lines=13> */
.L_x_546:
[----:B------:R-:W-:Y:S05]  /*231a0*/  BSYNC B1 ;  /* 0x0000000000017941 */ /* 0x000fea0003800000 */
.L_x_545:
[----:B--234-:R-:W2:Y:S01]  /*231b0*/  LDL.LU R3, [R1+0x444] ;  /* 0x0004440001037983 */ /* 0x01cea20000300800 */
[----:B-----5:R-:W-:Y:S01]  /*231c0*/  LOP3.LUT R6, R6, 0xff, RZ, 0xc0, !PT ;  /* 0x000000ff06067812 */ /* 0x020fe200078ec0ff */
[----:B------:R-:W-:Y:S01]  /*231d0*/  BSSY B1, `(.L_x_547) ;  /* 0x000000b000017945 */ /* 0x000fe20003800000 */
[----:B------:R-:W-:Y:S02]  /*231e0*/  ISETP.LT.OR P3, PT, R0, 0xf9, !P2 ;  /* 0x000000f90000780c */ /* 0x000fe40005761670 */
[----:B------:R-:W-:Y:S02]  /*231f0*/  F2FP.F16.E5M2.UNPACK_B R6, R6 ;  /* 0x00000006ff06723e */ /* 0x000fe400020004ff */
[----:B------:R-:W-:-:S03]  /*23200*/  PRMT R2, RZ, 0x7610, R2 ;  /* 0x00007610ff027816 */ /* 0x000fc60000000002 */
[----:B------:R-:W-:-:S05]  /*23210*/  HADD2.F32 R6, -RZ, R6.H0_H0 ;  /* 0x20000006ff067230 */ /* 0x000fca0000004100 */
[----:B------:R-:W-:-:S04]  /*23220*/  FMUL R6, R6, UR21 ;  /* 0x0000001506067c20 */ /* 0x000fc80008400000 */
[----:B--2---:R-:W-:-:S05]  /*23230*/  FFMA R6, R3, UR20, R6 ;  /* 0x0000001403067c23 */ /* 0x004fca0008000006 */
[----:B------:R-:W-:-:S05]  /*23240*/  F2FP.SATFINITE.E5M2.F32.PACK_AB_MERGE_C R3, RZ, R6, RZ ;  /* 0x00000006ff03723e */ /* 0x000fca00048060ff */
[----:B------:R2:W-:Y:S01]  /*23250*/  @!P1 STG.E.U8 desc[UR14][R30.64+0xf9], R3 ;  /* 0x0000f9031e009986 */ /* 0x0005e2000c10110e */
[----:B------:R-:W-:Y:S05]  /*23260*/  @P3 BRA `(.L_x_548) ;  /* 0x0000000000043947 */ /* 0x000fea0003800000 */
[----:B------:R3:W5:Y:S02]  /*23270*/  LDG.E.U8 R2, desc[UR14][R4.64+0xf8] ;  /* 0x0000f80e04027981 */ /* 0x000764000c1e1100 */
.L_x_548:
[----:B------:R-:W-:Y:S05]  /*23280*/  BSYNC B1 ;  /* 0x0000000000017941 */ /* 0x000fea0003800000 */
.L_x_547:
[----:B--2---:R-:W2:Y:S01]  /*23290*/  LDL.LU R3, [R1+0x448] ;  /* 0x0004480001037983 */ /* 0x004ea20000300800 */
        /* <DEDUP_REMOVED lines=12> */
.L_x_550:
[----:B------:R-:W-:Y:S05]  /*23360*/  BSYNC B1 ;  /* 0x0000000000017941 */ /* 0x000fea0003800000 */
.L_x_549:
[----:B------:R-:W-:Y:S05]  /*23370*/  @P2 BRA `(.L_x_551) ;  /* 0x0000004800842947 */ /* 0x000fea0003800000 */
[----:B------:R-:W2:Y:S01]  /*23380*/  LDL.LU R2, [R1+0x44c] ;  /* 0x00044c0001027983 */ /* 0x000ea20000300800 */
[----:B-----5:R-:W-:-:S04]  /*23390*/  LOP3.LUT R0, R0, 0xff, RZ, 0xc0, !PT ;  /* 0x000000ff00007812 */ /* 0x020fc800078ec0ff */
[----:B------:R-:W-:-:S05]  /*233a0*/  F2FP.F16.E5M2.UNPACK_B R0, R0 ;  /* 0x00000000ff00723e */ /* 0x000fca00020004ff */
[----:B------:R-:W-:-:S05]  /*233b0*/  HADD2.F32 R0, -RZ, R0.H0_H0 ;  /* 0x20000000ff007230 */ /* 0x000fca0000004100 */
[----:B------:R-:W-:-:S04]  /*233c0*/  FMUL R0, R0, UR21 ;  /* 0x0000001500007c20 */ /* 0x000fc80008400000 */
[----:B--2---:R-:W-:-:S05]  /*233d0*/  FFMA R0, R2, UR20, R0 ;  /* 0x0000001402007c23 */ /* 0x004fca0008000000 */
[----:B------:R-:W-:-:S05]  /*233e0*/  F2FP.SATFINITE.E5M2.F32.PACK_AB_MERGE_C R3, RZ, R0, RZ ;  /* 0x00000000ff03723e */ /* 0x000fca00048060ff */
[----:B------:R2:W-:Y:S01]  /*233f0*/  STG.E.U8 desc[UR14][R28.64+0xf9], R3 ;  /* 0x0000f9031c007986 */ /* 0x0005e2000c10110e */
[----:B------:R-:W-:Y:S05]  /*23400*/  BRA `(.L_x_551) ;  /* 0x0000004800607947 */ /* 0x000fea0003800000 */
.L_x_38:
[----:B------:R-:W-:Y:S01]  /*23410*/  ISETP.GE.AND P1, PT, R34, 0x1, PT ;  /* 0x000000012200780c */ /* 0x000fe20003f26270 */
[----:B------:R-:W-:Y:S01]  /*23420*/  FMUL R3, R3, UR20 ;  /* 0x0000001403037c20 */ /* 0x000fe20008400000 */
[----:B------:R-:W2:Y:S02]  /*23430*/  LDL.LU R37, [R1+0x200] ;  /* 0x0002000001257983 */ /* 0x000ea40000300800 */
[----:B------:R-:W-:Y:S02]  /*23440*/  ISETP.LT.OR P2, PT, R0, 0x2, !P1 ;  /* 0x000000020000780c */ /* 0x000fe40004f41670 */
[----:B------:R-:W-:Y:S01]  /*23450*/  F2FP.SATFINITE.E5M2.F32.PACK_AB_MERGE_C R3, RZ, R3, RZ ;  /* 0x00000003ff03723e */ /* 0x000fe200048060ff */
[----:B-----5:R-:W-:Y:S01]  /*23460*/  FMUL R2, R2, UR20 ;  /* 0x0000001402027c20 */ /* 0x020fe20008400000 */
[----:B------:R-:W-:Y:S01]  /*23470*/  FMUL R4, R4, UR20 ;  /* 0x0000001404047c20 */ /* 0x000fe20008400000 */
[----:B------:R-:W-:Y:S01]  /*23480*/  FMUL R5, R5, UR20 ;  /* 0x0000001405057c20 */ /* 0x000fe20008400000 */
[----:B------:R-:W-:Y:S01]  /*23490*/  ISETP.LT.OR P5, PT, R0, 0x9, !P1 ;  /* 0x000000090000780c */ /* 0x000fe20004fa1670 */
[----:B------:R-:W-:Y:S01]  /*234a0*/  FMUL R6, R6, UR20 ;  /* 0x0000001406067c20 */ /* 0x000fe20008400000 */
[----:B------:R-:W-:Y:S01]  /*234b0*/  FMUL R7, R7, UR20 ;  /* 0x0000001407077c20 */ /* 0x000fe20008400000 */
[----:B------:R-:W-:Y:S01]  /*234c0*/  FMUL R8, R8, UR20 ;  /* 0x0000001408087c20 */ /* 0x000fe20008400000 */
[----:B------:R-:W-:Y:S01]  /*234d0*/  FMUL R9, R9, UR20 ;  /* 0x0000001409097c20 */ /* 0x000fe20008400000 */
[----:B------:R-:W-:Y:S01]  /*234e0*/  FMUL R10, R10, UR20 ;  /* 0x000000140a0a7c20 */ /* 0x000fe20008400000 */
[----:B------:R-:W-:Y:S01]  /*234f0*/  FMUL R11, R11, UR20 ;  /* 0x000000140b0b7c20 */ /* 0x000fe20008400000 */
[----:B------:R0:W-:Y:S01]  /*23500*/  @!P2 STG.E.U8 desc[UR14][R24.64+0x1], R3 ;  /* 0x000001031800a986 */ /* 0x0001e2000c10110e */
[----:B------:R-:W-:-:S02]  /*23510*/  ISETP.LT.OR P2, PT, R0, 0x1, !P1 ;  /* 0x000000010000780c */ /* 0x000fc40004f41670 */
[----:B------:R-:W-:Y:S01]  /*23520*/  F2FP.SATFINITE.E5M2.F32.PACK_AB_MERGE_C R2, RZ, R2, RZ ;  /* 0x00000002ff02723e */ /* 0x000fe200048060ff */
[----:B------:R-:W-:Y:S01]  /*23530*/  FMUL R12, R12, UR20 ;  /* 0x000000140c0c7c20 */ /* 0x000fe20008400000 */
        /* <DEDUP_REMOVED lines=9> */
[----:B------:R-:W-:Y:S01]  /*235d0*/  @!P2 STG.E.U8 desc[UR14][R24.64], R2 ;  /* 0x000000021800a986 */ /* 0x000fe2000c10110e */
[----:B------:R-:W-:Y:S01]  /*235e0*/  ISETP.GE.AND P2, PT, R34, 0x9, PT ;  /* 0x000000092200780c */ /* 0x000fe20003f46270 */
[----:B------:R-:W-:Y:S01]  /*235f0*/  FMUL R22, R22, UR20 ;  /* 0x0000001416167c20 */ /* 0x000fe20008400000 */
[----:B------:R-:W-:Y:S01]  /*23600*/  FMUL R23, R23, UR20 ;  /* 0x0000001417177c20 */ /* 0x000fe20008400000 */
[----:B------:R-:W-:Y:S01]  /*23610*/  FMUL R152, R152, UR20 ;  /* 0x0000001498987c20 */ /* 0x000fe20008400000 */
[----:B------:R-:W-:Y:S01]  /*23620*/  ISETP.LT.OR P3, PT, R0, 0x1, !P2 ;  /* 0x000000010000780c */ /* 0x000fe20005761670 */
[----:B------:R-:W-:Y:S01]  /*23630*/  FMUL R153, R153, UR20 ;  /* 0x0000001499997c20 */ /* 0x000fe20008400000 */
[----:B------:R-:W-:Y:S01]  /*23640*/  F2FP.SATFINITE.E5M2.F32.PACK_AB_MERGE_C R4, RZ, R4, RZ ;  /* 0x00000004ff04723e */ /* 0x000fe200048060ff */
[----:B------:R-:W-:Y:S01]  /*23650*/  FMUL R154, R154, UR20 ;  /* 0x000000149a9a7c20 */ /* 0x000fe20008400000 */
        /* <DEDUP_REMOVED lines=10> */
[----:B------:R-:W-:-:S02]  /*23700*/  ISETP.LT.OR P3, PT, R0, 0x2, !P2 ;  /* 0x000000020000780c */ /* 0x000fc40005761670 */
        /* <DEDUP_REMOVED lines=11> */
[----:B------:R3:W-:Y:S01]  /*237c0*/  @!P3 STG.E.U8 desc[UR14][R26.64+0x1], R5 ;  /* 0x000001051a00b986 */ /* 0x0007e2000c10110e */
[----:B------:R-:W-:-:S03]  /*237d0*/  ISETP.LT.OR P3, PT, R0, 0xa, !P1 ;  /* 0x0000000a0000780c */ /* 0x000fc60004f61670 */
[----:B------:R-:W-:Y:S01]  /*237e0*/  @!P5 STG.E.U8 desc[UR14][R24.64+0x8], R6 ;  /* 0x000008061800d986 */ /* 0x000fe2000c10110e */
[----:B------:R-:W-:Y:S02]  /*237f0*/  ISETP.LT.OR P5, PT, R0, 0x9, !P2 ;  /* 0x000000090000780c */ /* 0x000fe400057a1670 */
[----:B------:R-:W-:Y:S01]  /*23800*/  F2FP.SATFINITE.E5M2.F32.PACK_AB_MERGE_C R8, RZ, R8, RZ ;  /* 0x00000008ff08723e */ /* 0x000fe200048060ff */
[----:B------:R-:W4:Y:S01]  /*23810*/  LDL.LU R36, [R1+0x204] ;  /* 0x0002040001247983 */ /* 0x000f220000300800 */
[----:B------:R-:W-:Y:S02]  /*23820*/  F2FP.SATFINITE.E5M2.F32.PACK_AB_MERGE_C R9, RZ, R9, RZ ;  /* 0x00000009ff09723e */ /* 0x000fe400048060ff */
[----:B------:R-:W-:Y:S01]  /*23830*/  F2FP.SATFINITE.E5M2.F32.PACK_AB_MERGE_C R10, RZ, R10, RZ ;  /* 0x0000000aff0a723e */ /* 0x000fe200048060ff */
[----:B------:R-:W-:Y:S01]  /*23840*/  FMUL R172, R172, UR20 ;  /* 0x00000014acac7c20 */ /* 0x000fe20008400000 */
[----:B------:R-:W-:Y:S01]  /*23850*/  F2FP.SATFINITE.E5M2.F32.PACK_AB_MERGE_C R11, RZ, R11, RZ ;  /* 0x0000000bff0b723e */ /* 0x000fe200048060ff */
[----:B------:R-:W-:Y:S01]  /*23860*/  @!P3 STG.E.U8 desc[UR14][R24.64+0x9], R7 ;  /* 0x000009071800b986 */ /* 0x000fe2000c10110e */
[----:B------:R-:W-:-:S03]  /*23870*/  ISETP.LT.OR P3, PT, R0, 0xa, !P2 ;  /* 0x0000000a0000780c */ /* 0x000fc60005761670 */
[----:B------:R-:W-:Y:S01]  /*23880*/  @!P5 STG.E.U8 desc[UR14][R26.64+0x8], R8 ;  /* 0x000008081a00d986 */ /* 0x000fe2000c10110e */
[C---:B------:R-:W-:Y:S02]  /*23890*/  ISETP.LT.OR P5, PT, R0.reuse, 0x11, !P1 ;  /* 0x000000110000780c */ /* 0x040fe40004fa1670 */
        /* <DEDUP_REMOVED lines=14> */
[----:B------:R-:W4:Y:S04]  /*23980*/  LDL.LU R32, [R1+0x210] ;  /* 0x0002100001207983 */ /* 0x000f280000300800 */
[----:B------:R-:W-:Y:S01]  /*23990*/  @!P3 STG.E.U8 desc[UR14][R24.64+0x11], R11 ;  /* 0x0000110b1800b986 */ /* 0x000fe2000c10110e */
[----:B------:R-:W-:-:S03]  /*239a0*/  ISETP.LT.OR P3, PT, R0, 0x12, !P2 ;  /* 0x000000120000780c */ /* 0x000fc60005761670 */
[----:B------:R-:W-:Y:S01]  /*239b0*/  @!P5 STG.E.U8 desc[UR14][R26.64+0x10], R12 ;  /* 0x0000100c1a00d986 */ /* 0x000fe2000c10110e */
[----:B------:R-:W-:Y:S02]  /*239c0*/  ISETP.LT.OR P5, PT, R0, 0x19, !P1 ;  /* 0x000000190000780c */ /* 0x000fe40004fa1670 */
[----:B------:R-:W-:Y:S01]  /*239d0*/  F2FP.SATFINITE.E5M2.F32.PACK_AB_MERGE_C R19, RZ, R19, RZ ;  /* 0x00000013ff13723e */ /* 0x000fe200048060ff */
[----:B------:R-:W-:Y:S01]  /*239e0*/  FMUL R174, R174, UR20 ;  /* 0x00000014aeae7c20 */ /* 0x000fe20008400000 */
[----:B------:R-:W-:Y:S01]  /*239f0*/  F2FP.SATFINITE.E5M2.F32.PACK_AB_MERGE_C R20, RZ, R20, RZ ;  /* 0x00000014ff14723e */ /* 0x000fe200048060ff */
[----:B------:R-:W-:Y:S01]  /*23a00*/  FMUL R175, R175, UR20 ;  /* 0x00000014afaf7c20 */ /* 0x000fe20008400000 */
[----:B------:R-:W-:Y:S01]  /*23a10*/  F2FP.SATFINITE.E5M2.F32.PACK_AB_MERGE_C R21, RZ, R21, RZ ;  /* 0x00000015ff15723e */ /* 0x000fe200048060ff */
[----:B------:R-:W-:Y:S01]  /*23a20*/  FMUL R176, R176, UR20 ;  /* 0x00000014b0b07c20 */ /* 0x000fe20008400000 */
[C---:B------:R-:W-:Y:S01]  /*23a30*/  ISETP.LT.OR P6, PT, R0.reuse, 0x29, !P2 ;  /* 0x000000290000780c */ /* 0x040fe200057c1670 */
        /* <DEDUP_REMOVED lines=10> */
[----:B------:R-:W-:Y:S01]  /*23ae0*/  F2FP.SATFINITE.E5M2.F32.PACK_AB_MERGE_C R153, RZ, R153, RZ ;  /* 0x00000099ff99723e */ /* 0x000fe200048060ff */
        /* <DEDUP_REMOVED lines=37> */
[----:B0-----:R-:W-:Y:S01]  /*23d40*/  F2FP.SATFINITE.E5M2.F32.PACK_AB_MERGE_C R3, RZ, R166, RZ ;  /* 0x000000a6ff03723e */ /* 0x001fe200048060ff */
[----:B------:R-:W-:Y:S01]  /*23d50*/  FMUL R189, R189, UR20 ;  /* 0x00000014bdbd7c20 */ /* 0x000fe20008400000 */
[----:B------:R-:W-:Y:S01]  /*23d60*/  F2FP.SATFINITE.E5M2.F32.PACK_AB_MERGE_C R167, RZ, R167, RZ ;  /* 0x000000a7ffa7723e */ /* 0x000fe200048060ff */
[----:B------:R-:W-:Y:S01]  /*23d70*/  FMUL R190, R190, UR20 ;  /* 0x00000014bebe7c20 */ /* 0x000fe20008400000 */
[----:B---3--:R-:W-:Y:S01]  /*23d80*/  F2FP.SATFINITE.E5M2.F32.PACK_AB_MERGE_C R5, RZ, R168, RZ ;  /* 0x000000a8ff05723e */ /* 0x008fe200048060ff */
[----:B------:R-:W-:Y:S01]  /*23d90*/  FMUL R191, R191, UR20 ;  /* 0x00000014bfbf7c20 */ /* 0x000fe20008400000 */
[----:B------:R-:W-:Y:S01]  /*23da0*/  F2FP.SATFINITE.E5M2.F32.PACK_AB_MERGE_C R169, RZ, R169, RZ ;  /* 0x000000a9ffa9723e */ /* 0x000fe200048060ff */
[----:B------:R-:W-:Y:S01]  /*23db0*/  @!P3 STG.E.U8 desc[UR14][R24.64+0x29], R23 ;  /* 0x000029171800b986 */ /* 0x000fe2000c10110e */
[----:B------:R-:W-:-:S03]  /*23dc0*/  ISETP.LT.OR P3, PT, R0, 0x31, !P1 ;  /* 0x000000310000780c */ /* 0x000fc60004f61670 */
[----:B------:R-:W-:Y:S01]  /*23dd0*/  @!P6 STG.E.U8 desc[UR14][R26.64+0x28], R152 ;  /* 0x000028981a00e986 */ /* 0x000fe2000c10110e */
[----:B------:R-:W-:-:S03]  /*23de0*/  ISETP.LT.OR P6, PT, R0, 0x32, !P1 ;  /* 0x000000320000780c */ /* 0x000fc60004fc1670 */
[----:B------:R-:W-:Y:S01]  /*23df0*/  @!P5 STG.E.U8 desc[UR14][R26.64+0x29], R153 ;  /* 0x000029991a00d986 */ /* 0x000fe2000c10110e */
[----:B------:R-:W-:Y:S02]  /*23e00*/  ISETP.LT.OR P5, PT, R0, 0x31, !P2 ;  /* 0x000000310000780c */ /* 0x000fe400057a1670 */
[----:B------:R-:W-:Y:S01]  /*23e10*/  F2FP.SATFINITE.E5M2.F32.PACK_AB_MERGE_C R171, RZ, R171, RZ ;  /* 0x000000abffab723e */ /* 0x000fe200048060ff */
[----:B------:R-:W-:Y:S01]  /*23e20*/  FMUL R192, R192, UR20 ;  /* 0x00000014c0c07c20 */ /* 0x000fe20008400000 */
[----:B------:R-:W-:Y:S01]  /*23e30*/  F2FP.SATFINITE.E5M2.F32.PACK_AB_MERGE_C R173, RZ, R173, RZ ;  /* 0x000000adffad723e */ /* 0x000fe200048060ff */
[----:B------:R-:W-:Y:S01]  /*23e40*/  @!P3 STG.E.U8 desc[UR14][R24.64+0x30], R154 ;  /* 0x0000309a1800b986 */ /* 0x000fe2000c10110e */
[----:B------:R-:W-:-:S03]  /*23e50*/  ISETP.LT.OR P3, PT, R0, 0x32, !P2 ;  /* 0x000000320000780c */ /* 0x000fc60005761670 */
[----:B------:R-:W-:Y:S01]  /*23e60*/  @!P6 STG.E.U8 desc[UR14][R24.64+0x31], R155 ;  /* 0x0000319b1800e986 */ /* 0x000fe2000c10110e */
[----:B------:R-:W-:-:S03]  /*23e70*/  ISETP.LT.OR P6, PT, R0, 0x39, !P1 ;  /* 0x000000390000780c */ /* 0x000fc60004fc1670 */
[----:B------:R-:W-:Y:S01]  /*23e80*/  @!P5 STG.E.U8 desc[UR14][R26.64+0x30], R156 ;  /* 0x0000309c1a00d986 */ /* 0x000fe2000c10110e */
[----:B------:R-:W-:Y:S01]  /*23e90*/  ISETP.LT.OR P5, PT, R0, 0x3a, !P1 ;  /* 0x0000003a0000780c */ /* 0x000fe20004fa1670 */
[----:B------:R-:W-:Y:S01]  /*23ea0*/  FMUL R193, R193, UR20 ;  /* 0x00000014c1c17c20 */ /* 0x000fe20008400000 */
[----:B------:R-:W-:Y:S01]  /*23eb0*/  FMUL R194, R194, UR20 ;  /* 0x00000014c2c27c20 */ /* 0x000fe20008400000 */
[----:B------:R-:W-:Y:S01]  /*23ec0*/  FMUL R195, R195, UR20 ;  /* 0x00000014c3c37c20 */ /* 0x000fe20008400000 */
[----:B------:R-:W-:Y:S01]  /*23ed0*/  FMUL R196, R196, UR20 ;  /* 0x00000014c4c47c20 */ /* 0x000fe20008400000 */
        /* <DEDUP_REMOVED lines=30> */
[----:B------:R0:W-:Y:S01]  /*240c0*/  @!P3 STG.E.U8 desc[UR14][R24.64+0x48], R3 ;  /* 0x000048031800b986 */ /* 0x0001e2000c10110e */
[----:B------:R-:W-:-:S03]  /*240d0*/  ISETP.LT.OR P3, PT, R0, 0x4a, !P2 ;  /* 0x0000004a0000780c */ /* 0x000fc60005761670 */
[----:B------:R-:W-:Y:S01]  /*240e0*/  @!P6 STG.E.U8 desc[UR14][R24.64+0x49], R167 ;  /* 0x000049a71800e986 */ /* 0x000fe2000c10110e */
[----:B------:R-:W-:-:S03]  /*240f0*/  ISETP.LT.OR P6, PT, R0, 0x51, !P1 ;  /* 0x000000510000780c */ /* 0x000fc60004fc1670 */
[----:B------:R3:W-:Y:S01]  /*24100*/  @!P5 STG.E.U8 desc[UR14][R26.64+0x48], R5 ;  /* 0x000048051a00d986 */ /* 0x0007e2000c10110e */
[C---:B------:R-:W-:Y:S02]  /*24110*/  ISETP.LT.OR P5, PT, R0.reuse, 0x52, !P1 ;  /* 0x000000520000780c */ /* 0x040fe40004fa1670 */
[----:B0-----:R-:W-:Y:S01]  /*24120*/  F2FP.SATFINITE.E5M2.F32.PACK_AB_MERGE_C R3, RZ, R170, RZ ;  /* 0x000000aaff03723e */ /* 0x001fe200048060ff */
[----:B------:R-:W-:Y:S02]  /*24130*/  FMUL R209, R209, UR20 ;  /* 0x00000014d1d17c20 */ /* 0x000fe40008400000 */
[----:B------:R-:W-:Y:S01]  /*24140*/  @!P3 STG.E.U8 desc[UR14][R26.64+0x49], R169 ;  /* 0x000049a91a00b986 */ /* 0x000fe2000c10110e */
[----:B------:R-:W-:-:S03]  /*24150*/  ISETP.LT.OR P3, PT, R0, 0x51, !P2 ;  /* 0x000000510000780c */ /* 0x000fc60005761670 */
[----:B------:R0:W-:Y:S01]  /*24160*/  @!P6 STG.E.U8 desc[UR14][R24.64+0x50], R3 ;  /* 0x000050031800e986 */ /* 0x0001e2000c10110e */
[C---:B------:R-:W-:Y:S02]  /*24170*/  ISETP.LT.OR P6, PT, R0.reuse, 0x52, !P2 ;  /* 0x000000520000780c */ /* 0x040fe400057c1670 */
[----:B---3--:R-:W-:Y:S01]  /*24180*/  F2FP.SATFINITE.E5M2.F32.PACK_AB_MERGE_C R5, RZ, R172, RZ ;  /* 0x000000acff05723e */ /* 0x008fe200048060ff */
        /* <DEDUP_REMOVED lines=10> */
[----:B0-----:R-:W-:Y:S01]  /*24230*/  F2FP.SATFINITE.E5M2.F32.PACK_AB_MERGE_C R3, RZ, R174, RZ ;  /* 0x000000aeff03723e */ /* 0x001fe200048060ff */
[----:B------:R-:W-:Y:S01]  /*24240*/  FMUL R214, R214, UR20 ;  /* 0x00000014d6d67c20 */ /* 0x000fe20008400000 */
[----:B------:R-:W-:Y:S01]  /*24250*/  F2FP.SATFINITE.E5M2.F32.PACK_AB_MERGE_C R175, RZ, R175, RZ ;  /* 0x000000afffaf723e */ /* 0x000fe200048060ff */
[----:B------:R-:W-:Y:S01]  /*24260*/  FMUL R215, R215, UR20 ;  /* 0x00000014d7d77c20 */ /* 0x000fe20008400000 */
[----:B------:R-:W-:Y:S01]  /*24270*/  FMUL R216, R216, UR20 ;  /* 0x00000014d8d87c20 */ /* 0x000fe20008400000 */
[----:B------:R0:W-:Y:S01]  /*24280*/  @!P5 STG.E.U8 desc[UR14][R24.64+0x58], R3 ;  /* 0x000058031800d986 */ /* 0x0001e2000c10110e */
[C---:B------:R-:W-:Y:S02]  /*24290*/  ISETP.LT.OR P5, PT, R0.reuse, 0x5a, !P2 ;  /* 0x0000005a0000780c */ /* 0x040fe400057a1670 */
[----:B---3--:R-:W-:Y:S01]  /*242a0*/  F2FP.SATFINITE.E5M2.F32.PACK_AB_MERGE_C R5, RZ, R176, RZ ;  /* 0x000000b0ff05723e */ /* 0x008fe200048060ff */
[----:B------:R-:W-:Y:S01]  /*242b0*/  @!P3 STG.E.U8 desc[UR14][R24.64+0x59], R175 ;  /* 0x000059af1800b986 */ /* 0x000fe2000c10110e */
[----:B------:R-:W-:-:S03]  /*242c0*/  ISETP.LT.OR P3, PT, R0, 0x61, !P1 ;  /* 0x000000610000780c */ /* 0x000fc60004f61670 */
[----:B------:R3:W-:Y:S01]  /*242d0*/  @!P6 STG.E.U8 desc[UR14][R26.64+0x58], R5 ;  /* 0x000058051a00e986 */ /* 0x0007e2000c10110e */
[----:B------:R-:W-:Y:S02]  /*242e0*/  ISETP.LT.OR P6, PT, R0, 0x62, !P1 ;  /* 0x000000620000780c */ /* 0x000fe40004fc1670 */
[----:B------:R-:W-:Y:S01]  /*242f0*/  F2FP.SATFINITE.E5M2.F32.PACK_AB_MERGE_C R177, RZ, R177, RZ ;  /* 0x000000b1ffb1723e */ /* 0x000fe200048060ff */
[----:B------:R-:W-:Y:S01]  /*24300*/  FMUL R217, R217, UR20 ;  /* 0x00000014d9d97c20 */ /* 0x000fe20008400000 */
[----:B0-----:R-:W-:Y:S01]  /*24310*/  F2FP.SATFINITE.E5M2.F32.PACK_AB_MERGE_C R3, RZ, R178, RZ ;  /* 0x000000b2ff03723e */ /* 0x001fe200048060ff */
[----:B------:R-:W-:Y:S01]  /*24320*/  FMUL R218, R218, UR20 ;  /* 0x00000014dada7c20 */ /* 0x000fe20008400000 */
[----:B------:R-:W-:Y:S01]  /*24330*/  F2FP.SATFINITE.E5M2.F32.PACK_AB_MERGE_C R179, RZ, R179, RZ ;  /* 0x000000b3ffb3723e */ /* 0x000fe200048060ff */
[----:B------:R-:W-:Y:S01]  /*24340*/  @!P5 STG.E.U8 desc[UR14][R26.64+0x59], R177 ;  /* 0x000059b11a00d986 */ /* 0x000fe2000c10110e */
[----:B------:R-:W-:-:S03]  /*24350*/  ISETP.LT.OR P5, PT, R0, 0x61, !P2 ;  /* 0x000000610000780c */ /* 0x000fc600057a1670 */
[----:B------:R0:W-:Y:S01]  /*24360*/  @!P3 STG.E.U8 desc[UR14][R24.64+0x60], R3 ;  /* 0x000060031800b986 */ /* 0x0001e2000c10110e */
[----:B------:R-:W-:-:S03]  /*24370*/  ISETP.LT.OR P3, PT, R0, 0x62, !P2 ;  /* 0x000000620000780c */ /* 0x000fc60005761670 */
[----:B------:R-:W-:Y:S01]  /*24380*/  @!P6 STG.E.U8 desc[UR14][R24.64+0x61], R179 ;  /* 0x000061b31800e986 */ /* 0x000fe2000c10110e */
[----:B------:R-:W-:Y:S02]  /*24390*/  ISETP.LT.OR P6, PT, R0, 0x69, !P1 ;  /* 0x000000690000780c */ /* 0x000fe40004fc1670 */
[----:B---3--:R-:W-:Y:S01]  /*243a0*/  F2FP.SATFINITE.E5M2.F32.PACK_AB_MERGE_C R5, RZ, R180, RZ ;  /* 0x000000b4ff05723e */ /* 0x008fe200048060ff */
[----:B------:R-:W-:Y:S01]  /*243b0*/  FMUL R219, R219, UR20 ;  /* 0x00000014dbdb7c20 */ /* 0x000fe20008400000 */
[----:B------:R-:W-:Y:S01]  /*243c0*/  F2FP.SATFINITE.E5M2.F32.PACK_AB_MERGE_C R181, RZ, R181, RZ ;  /* 0x000000b5ffb5723e */ /* 0x000fe200048060ff */
[----:B------:R-:W-:Y:S01]  /*243d0*/  FMUL R220, R220, UR20 ;  /* 0x00000014dcdc7c20 */ /* 0x000fe20008400000 */
[----:B------:R-:W-:Y:S01]  /*243e0*/  FMUL R221, R221, UR20 ;  /* 0x00000014dddd7c20 */ /* 0x000fe20008400000 */
[----:B------:R3:W-:Y:S01]  /*243f0*/  @!P5 STG.E.U8 desc[UR14][R26.64+0x60], R5 ;  /* 0x000060051a00d986 */ /* 0x0007e2000c10110e */
[C---:B------:R-:W-:Y:S02]  /*24400*/  ISETP.LT.OR P5, PT, R0.reuse, 0x6a, !P1 ;  /* 0x0000006a0000780c */ /* 0x040fe40004fa1670 */
[----:B0-----:R-:W-:Y:S01]  /*24410*/  F2FP.SATFINITE.E5M2.F32.PACK_AB_MERGE_C R3, RZ, R182, RZ ;  /* 0x000000b6ff03723e */ /* 0x001fe200048060ff */
[----:B------:R-:W-:Y:S01]  /*24420*/  @!P3 STG.E.U8 desc[UR14][R26.64+0x61], R181 ;  /* 0x000061b51a00b986 */ /* 0x000fe2000c10110e */
[----:B------:R-:W-:-:S03]  /*24430*/  ISETP.LT.OR P3, PT, R0, 0x69, !P2 ;  /* 0x000000690000780c */ /* 0x000fc60005761670 */
[----:B------:R0:W-:Y:S01]  /*24440*/  @!P6 STG.E.U8 desc[UR14][R24.64+0x68], R3 ;  /* 0x000068031800e986 */ /* 0x0001e2000c10110e */
[----:B------:R-:W-:Y:S02]  /*24450*/  ISETP.LT.OR P6, PT, R0, 0x6a, !P2 ;  /* 0x0000006a0000780c */ /* 0x000fe400057c1670 */
[----:B------:R-:W-:Y:S01]  /*24460*/  F2FP.SATFINITE.E5M2.F32.PACK_AB_MERGE_C R183, RZ, R183, RZ ;  /* 0x000000b7ffb7723e */ /* 0x000fe200048060ff */
[----:B------:R-:W-:Y:S01]  /*24470*/  FMUL R222, R222, UR20 ;  /* 0x00000014dede7c20 */ /* 0x000fe20008400000 */
[----:B---3--:R-:W-:Y:S01]  /*24480*/  F2FP.SATFINITE.E5M2.F32.PACK_AB_MERGE_C R5, RZ, R184, RZ ;  /* 0x000000b8ff05723e */ /* 0x008fe200048060ff */
        /* <DEDUP_REMOVED lines=57> */
[----:B------:R-:W4:Y:S01]  /*24820*/  LDL.LU R39, [R1+0x214] ;  /* 0x0002140001277983 */ /* 0x000f220000300800 */
[----:B---3--:R-:W-:-:S03]  /*24830*/  F2FP.SATFINITE.E5M2.F32.PACK_AB_MERGE_C R5, RZ, R200, RZ ;  /* 0x000000c8ff05723e */ /* 0x008fc600048060ff */
[----:B------:R0:W-:Y:S01]  /*24840*/  @!P5 STG.E.U8 desc[UR14][R24.64+0x88], R3 ;  /* 0x000088031800d986 */ /* 0x0001e2000c10110e */
[----:B------:R-:W-:-:S03]  /*24850*/  ISETP.LT.OR P5, PT, R0, 0x8a, !P2 ;  /* 0x0000008a0000780c */ /* 0x000fc600057a1670 */
[----:B------:R-:W-:Y:S01]  /*24860*/  @!P3 STG.E.U8 desc[UR14][R24.64+0x89], R199 ;  /* 0x000089c71800b986 */ /* 0x000fe2000c10110e */
[----:B------:R-:W-:-:S03]  /*24870*/  ISETP.LT.OR P3, PT, R0, 0x91, !P1 ;  /* 0x000000910000780c */ /* 0x000fc60004f61670 */
[----:B------:R3:W-:Y:S01]  /*24880*/  @!P6 STG.E.U8 desc[UR14][R26.64+0x88], R5 ;  /* 0x000088051a00e986 */ /* 0x0007e2000c10110e */
[----:B------:R-:W-:Y:S02]  /*24890*/  ISETP.LT.OR P6, PT, R0, 0x92, !P1 ;  /* 0x000000920000780c */ /* 0x000fe40004fc1670 */
[----:B------:R-:W-:Y:S01]  /*248a0*/  F2FP.SATFINITE.E5M2.F32.PACK_AB_MERGE_C R201, RZ, R201, RZ ;  /* 0x000000c9ffc9723e */ /* 0x000fe200048060ff */
[----:B------:R-:W-:Y:S01]  /*248b0*/  FMUL R235, R235, UR20 ;  /* 0x00000014ebeb7c20 */ /* 0x000fe20008400000 */
[----:B0-----:R-:W-:Y:S01]  /*248c0*/  F2FP.SATFINITE.E5M2.F32.PACK_AB_MERGE_C R3, RZ, R202, RZ ;  /* 0x000000caff03723e */ /* 0x001fe200048060ff */
[----:B------:R-:W4:Y:S01]  /*248d0*/  LDL.LU R38, [R1+0x218] ;  /* 0x0002180001267983 */ /* 0x000f220000300800 */
[----:B------:R-:W-:Y:S01]  /*248e0*/  F2FP.SATFINITE.E5M2.F32.PACK_AB_MERGE_C R203, RZ, R203, RZ ;  /* 0x000000cbffcb723e */ /* 0x000fe200048060ff */
[----:B------:R-:W-:Y:S01]  /*248f0*/  FMUL R236, R236, UR20 ;  /* 0x00000014ecec7c20 */ /* 0x000fe20008400000 */
[----:B------:R-:W-:Y:S01]  /*24900*/  F2FP.SATFINITE.E5M2.F32.PACK_AB_MERGE_C R205, RZ, R205, RZ ;  /* 0x000000cdffcd723e */ /* 0x000fe200048060ff */
[----:B------:R-:W-:Y:S01]  /*24910*/  @!P5 STG.E.U8 desc[UR14][R26.64+0x89], R201 ;  /* 0x000089c91a00d986 */ /* 0x000fe2000c10110e */
[C---:B------:R-:W-:Y:S01]  /*24920*/  ISETP.LT.OR P5, PT, R0.reuse, 0x91, !P2 ;  /* 0x000000910000780c */ /* 0x040fe200057a1670 */
[----:B--2---:R-:W-:Y:S01]  /*24930*/  FMUL R2, R37, UR20 ;  /* 0x0000001425027c20 */ /* 0x004fe20008400000 */
[----:B---3--:R-:W-:Y:S01]  /*24940*/  F2FP.SATFINITE.E5M2.F32.PACK_AB_MERGE_C R5, RZ, R204, RZ ;  /* 0x000000ccff05723e */ /* 0x008fe200048060ff */
[----:B------:R0:W-:Y:S01]  /*24950*/  @!P3 STG.E.U8 desc[UR14][R24.64+0x90], R3 ;  /* 0x000090031800b986 */ /* 0x0001e2000c10110e */
[C---:B------:R-:W-:Y:S01]  /*24960*/  ISETP.LT.OR P3, PT, R0.reuse, 0x92, !P2 ;  /* 0x000000920000780c */ /* 0x040fe20005761670 */
[----:B------:R-:W-:Y:S01]  /*24970*/  FMUL R237, R237, UR20 ;  /* 0x00000014eded7c20 */ /* 0x000fe20008400000 */
[----:B------:R-:W-:Y:S01]  /*24980*/  F2FP.SATFINITE.E5M2.F32.PACK_AB_MERGE_C R207, RZ, R207, RZ ;  /* 0x000000cfffcf723e */ /* 0x000fe200048060ff */
[----:B------:R-:W-:Y:S01]  /*24990*/  @!P6 STG.E.U8 desc[UR14][R24.64+0x91], R203 ;  /* 0x000091cb1800e986 */ /* 0x000fe2000c10110e */
[----:B------:R-:W-:-:S02]  /*249a0*/  ISETP.LT.OR P6, PT, R0, 0x99, !P1 ;  /* 0x000000990000780c */ /* 0x000fc40004fc1670 */
[----:B------:R-:W-:Y:S01]  /*249b0*/  F2FP.SATFINITE.E5M2.F32.PACK_AB_MERGE_C R209, RZ, R209, RZ ;  /* 0x000000d1ffd1723e */ /* 0x000fe200048060ff */
[----:B------:R-:W2:Y:S01]  /*249c0*/  LDL.LU R37, [R1+0x21c] ;  /* 0x00021c0001257983 */ /* 0x000ea20000300800 */
[----:B------:R-:W-:Y:S02]  /*249d0*/  F2FP.SATFINITE.E5M2.F32.PACK_AB_MERGE_C R211, RZ, R211, RZ ;  /* 0x000000d3ffd3723e */ /* 0x000fe400048060ff */
[----:B------:R-:W-:Y:S01]  /*249e0*/  F2FP.SATFINITE.E5M2.F32.PACK_AB_MERGE_C R213, RZ, R213, RZ ;  /* 0x000000d5ffd5723e */ /* 0x000fe200048060ff */
[----:B------:R3:W-:Y:S01]  /*249f0*/  @!P5 STG.E.U8 desc[UR14][R26.64+0x90], R5 ;  /* 0x000090051a00d986 */ /* 0x0007e2000c10110e */
[C---:B------:R-:W-:Y:S02]  /*24a00*/  ISETP.LT.OR P5, PT, R0.reuse, 0x9a, !P1 ;  /* 0x0000009a0000780c */ /* 0x040fe40004fa1670 */
[----:B0-----:R-:W-:Y:S01]  /*24a10*/  F2FP.SATFINITE.E5M2.F32.PACK_AB_MERGE_C R3, RZ, R206, RZ ;  /* 0x000000ceff03723e */ /* 0x001fe200048060ff */
[----:B------:R-:W-:Y:S01]  /*24a20*/  @!P3 STG.E.U8 desc[UR14][R26.64+0x91], R205 ;  /* 0x000091cd1a00b986 */ /* 0x000fe2000c10110e */
[----:B------:R-:W-:-:S02]  /*24a30*/  ISETP.LT.OR P3, PT, R0, 0x99, !P2 ;  /* 0x000000990000780c */ /* 0x000fc40005761670 */
[----:B------:R-:W-:Y:S01]  /*24a40*/  F2FP.SATFINITE.E5M2.F32.PACK_AB_MERGE_C R215, RZ, R215, RZ ;  /* 0x000000d7ffd7723e */ /* 0x000fe200048060ff */
[----:B------:R0:W-:Y:S01]  /*24a50*/  @!P6 STG.E.U8 desc[UR14][R24.64+0x98], R3 ;  /* 0x000098031800e986 */ /* 0x0001e2000c10110e */
[C---:B------:R-:W-:Y:S02]  /*24a60*/  ISETP.LT.OR P6, PT, R0.reuse, 0x9a, !P2 ;  /* 0x0000009a0000780c */ /* 0x040fe400057c1670 */
[----:B------:R-:W-:Y:S02]  /*24a70*/  F2FP.SATFINITE.E5M2.F32.PACK_AB_MERGE_C R217, RZ, R217, RZ ;  /* 0x000000d9ffd9723e */ /* 0x000fe400048060ff */
[----:B---3--:R-:W-:Y:S01]  /*24a80*/  F2FP.SATFINITE.E5M2.F32.PACK_AB_MERGE_C R5, RZ, R208, RZ ;  /* 0x000000d0ff05723e */ /* 0x008fe200048060ff */
[----:B------:R-:W-:Y:S01]  /*24a90*/  @!P5 STG.E.U8 desc[UR14][R24.64+0x99], R207 ;  /* 0x000099cf1800d986 */ /* 0x000fe2000c10110e */
[C---:B------:R-:W-:Y:S02]  /*24aa0*/  ISETP.LT.OR P5, PT, R0.reuse, 0xa1, !P1 ;  /* 0x000000a10000780c */ /* 0x040fe40004fa1670 */
[----:B------:R-:W-:Y:S01]  /*24ab0*/  F2FP.SATFINITE.E5M2.F32.PACK_AB_MERGE_C R219, RZ, R219, RZ ;  /* 0x000000dbffdb723e */ /* 0x000fe200048060ff */
[----:B------:R3:W-:Y:S01]  /*24ac0*/  @!P3 STG.E.U8 desc[UR14][R26.64+0x98], R5 ;  /* 0x000098051a00b986 */ /* 0x0007e2000c10110e */
[----:B------:R-:W-:-:S02]  /*24ad0*/  ISETP.LT.OR P3, PT, R0, 0xa2, !P1 ;  /* 0x000000a20000780c */ /* 0x000fc40004f61670 */
[----:B0-----:R-:W-:Y:S01]  /*24ae0*/  F2FP.SATFINITE.E5M2.F32.PACK_AB_MERGE_C R3, RZ, R210, RZ ;  /* 0x000000d2ff03723e */ /* 0x001fe200048060ff */
[----:B------:R-:W-:Y:S01]  /*24af0*/  @!P6 STG.E.U8 desc[UR14][R26.64+0x99], R209 ;  /* 0x000099d11a00e986 */ /* 0x000fe2000c10110e */
[C---:B------:R-:W-:Y:S02]  /*24b00*/  ISETP.LT.OR P6, PT, R0.reuse, 0xa1, !P2 ;  /* 0x000000a10000780c */ /* 0x040fe400057c1670 */
[----:B------:R-:W-:Y:S02]  /*24b10*/  F2FP.SATFINITE.E5M2.F32.PACK_AB_MERGE_C R221, RZ, R221, RZ ;  /* 0x000000ddffdd723e */ /* 0x000fe400048060ff */
[----:B------:R-:W-:Y:S01]  /*24b20*/  F2FP.SATFINITE.E5M2.F32.PACK_AB_MERGE_C R223, RZ, R223, RZ ;  /* 0x000000dfffdf723e */ /* 0x000fe200048060ff */
[----:B------:R0:W-:Y:S01]  /*24b30*/  @!P5 STG.E.U8 desc[UR14][R24.64+0xa0], R3 ;  /* 0x0000a0031800d986 */ /* 0x0001e2000c10110e */
[C---:B------:R-:W-:Y:S02]  /*24b40*/  ISETP.LT.OR P5, PT, R0.reuse, 0xa2, !P2 ;  /* 0x000000a20000780c */ /* 0x040fe400057a1670 */
[----:B---3--:R-:W-:Y:S01]  /*24b50*/  F2FP.SATFINITE.E5M2.F32.PACK_AB_MERGE_C R5, RZ, R212, RZ ;  /* 0x000000d4ff05723e */ /* 0x008fe200048060ff */
[----:B------:R-:W-:Y:S01]  /*24b60*/  @!P3 STG.E.U8 desc[UR14][R24.64+0xa1], R211 ;  /* 0x0000a1d31800b986 */ /* 0x000fe2000c10110e */
[----:B------:R-:W-:-:S02]  /*24b70*/  ISETP.LT.OR P3, PT, R0, 0xa9, !P1 ;  /* 0x000000a90000780c */ /* 0x000fc40004f61670 */
[----:B------:R-:W-:Y:S01]  /*24b80*/  F2FP.SATFINITE.E5M2.F32.PACK_AB_MERGE_C R225, RZ, R225, RZ ;  /* 0x000000e1ffe1723e */ /* 0x000fe200048060ff */
[----:B------:R3:W-:Y:S01]  /*24b90*/  @!P6 STG.E.U8 desc[UR14][R26.64+0xa0], R5 ;  /* 0x0000a0051a00e986 */ /* 0x0007e2000c10110e */
[C---:B------:R-:W-:Y:S02]  /*24ba0*/  ISETP.LT.OR P6, PT, R0.reuse, 0xaa, !P1 ;  /* 0x000000aa0000780c */ /* 0x040fe40004fc1670 */
[----:B------:R-:W-:Y:S02]  /*24bb0*/  F2FP.SATFINITE.E5M2.F32.PACK_AB_MERGE_C R227, RZ, R227, RZ ;  /* 0x000000e3ffe3723e */ /* 0x000fe400048060ff */
[----:B0-----:R-:W-:Y:S01]  /*24bc0*/  F2FP.SATFINITE.E5M2.F32.PACK_AB_MERGE_C R3, RZ, R214, RZ ;  /* 0x000000d6ff03723e */ /* 0x001fe200048060ff */
[----:B------:R-:W-:Y:S01]  /*24bd0*/  @!P5 STG.E.U8 desc[UR14][R26.64+0xa1], R213 ;  /* 0x0000a1d51a00d986 */ /* 0x000fe2000c10110e */
[C---:B------:R-:W-:Y:S02]  /*24be0*/  ISETP.LT.OR P5, PT, R0.reuse, 0xa9, !P2 ;  /* 0x000000a90000780c */ /* 0x040fe400057a1670 */
[----:B------:R-:W-:Y:S01]  /*24bf0*/  F2FP.SATFINITE.E5M2.F32.PACK_AB_MERGE_C R229, RZ, R229, RZ ;  /* 0x000000e5ffe5723e */ /* 0x000fe200048060ff */
[----:B------:R0:W-:Y:S01]  /*24c00*/  @!P3 STG.E.U8 desc[UR14][R24.64+0xa8], R3 ;  /* 0x0000a8031800b986 */ /* 0x0001e2000c10110e */
[----:B------:R-:W-:-:S02]  /*24c10*/  ISETP.LT.OR P3, PT, R0, 0xaa, !P2 ;  /* 0x000000aa0000780c */ /* 0x000fc40005761670 */
[----:B---3--:R-:W-:Y:S01]  /*24c20*/  F2FP.SATFINITE.E5M2.F32.PACK_AB_MERGE_C R5, RZ, R216, RZ ;  /* 0x000000d8ff05723e */ /* 0x008fe200048060ff */
[----:B------:R-:W-:Y:S01]  /*24c30*/  @!P6 STG.E.U8 desc[UR14][R24.64+0xa9], R215 ;  /* 0x0000a9d71800e986 */ /* 0x000fe2000c10110e */
[C---:B------:R-:W-:Y:S02]  /*24c40*/  ISETP.LT.OR P6, PT, R0.reuse, 0xb1, !P1 ;  /* 0x000000b10000780c */ /* 0x040fe40004fc1670 */
        /* <DEDUP_REMOVED lines=19> */
[----:B------:R-:W-:-:S05]  /*24d80*/  ISETP.LT.OR P6, PT, R0, 0xb9, !P2 ;  /* 0x000000b90000780c */ /* 0x000fca00057c1670 */
[----:B------:R0:W-:Y:S01]  /*24d90*/  @!P5 STG.E.U8 desc[UR14][R24.64+0xb8], R3 ;  /* 0x0000b8031800d986 */ /* 0x0001e2000c10110e */
[C---:B------:R-:W-:Y:S02]  /*24da0*/  ISETP.LT.OR P5, PT, R0.reuse, 0xba, !P2 ;  /* 0x000000ba0000780c */ /* 0x040fe400057a1670 */
[----:B---3--:R-:W-:Y:S01]  /*24db0*/  F2FP.SATFINITE.E5M2.F32.PACK_AB_MERGE_C R5, RZ, R224, RZ ;  /* 0x000000e0ff05723e */ /* 0x008fe200048060ff */
[----:B------:R-:W-:Y:S01]  /*24dc0*/  @!P3 STG.E.U8 desc[UR14][R24.64+0xb9], R223 ;  /* 0x0000b9df1800b986 */ /* 0x000fe2000c10110e */
[----:B------:R-:W-:-:S03]  /*24dd0*/  ISETP.LT.OR P3, PT, R0, 0xc1, !P1 ;  /* 0x000000c10000780c */ /* 0x000fc60004f61670 */
[----:B------:R3:W-:Y:S01]  /*24de0*/  @!P6 STG.E.U8 desc[UR14][R26.64+0xb8], R5 ;  /* 0x0000b8051a00e986 */ /* 0x0007e2000c10110e */
[----:B------:R-:W-:Y:S02]  /*24df0*/  ISETP.LT.OR P6, PT, R0, 0xc2, !P1 ;  /* 0x000000c20000780c */ /* 0x000fe40004fc1670 */
[----:B0-----:R-:W-:-:S03]  /*24e00*/  F2FP.SATFINITE.E5M2.F32.PACK_AB_MERGE_C R3, RZ, R226, RZ ;  /* 0x000000e2ff03723e */ /* 0x001fc600048060ff */
[----:B------:R-:W-:Y:S01]  /*24e10*/  @!P5 STG.E.U8 desc[UR14][R26.64+0xb9], R225 ;  /* 0x0000b9e11a00d986 */ /* 0x000fe2000c10110e */
[----:B------:R-:W-:-:S03]  /*24e20*/  ISETP.LT.OR P5, PT, R0, 0xc1, !P2 ;  /* 0x000000c10000780c */ /* 0x000fc600057a1670 */
[----:B------:R0:W-:Y:S01]  /*24e30*/  @!P3 STG.E.U8 desc[UR14][R24.64+0xc0], R3 ;  /* 0x0000c0031800b986 */ /* 0x0001e2000c10110e */
[C---:B------:R-:W-:Y:S02]  /*24e40*/  ISETP.LT.OR P3, PT, R0.reuse, 0xc2, !P2 ;  /* 0x000000c20000780c */ /* 0x040fe40005761670 */
[----:B---3--:R-:W-:Y:S01]  /*24e50*/  F2FP.SATFINITE.E5M2.F32.PACK_AB_MERGE_C R5, RZ, R228, RZ ;  /* 0x000000e4ff05723e */ /* 0x008fe200048060ff */
[----:B------:R-:W-:Y:S01]  /*24e60*/  @!P6 STG.E.U8 desc[UR14][R24.64+0xc1], R227 ;  /* 0x0000c1e31800e986 */ /* 0x000fe2000c10110e */
[----:B------:R-:W-:-:S05]  /*24e70*/  ISETP.LT.OR P6, PT, R0, 0xc9, !P1 ;  /* 0x000000c90000780c */ /* 0x000fca0004fc1670 */
[----:B------:R3:W-:Y:S01]  /*24e80*/  @!P5 STG.E.U8 desc[UR14][R26.64+0xc0], R5 ;  /* 0x0000c0051a00d986 */ /* 0x0007e2000c10110e */
[C---:B------:R-:W-:Y:S02]  /*24e90*/  ISETP.LT.OR P5, PT, R0.reuse, 0xca, !P1 ;  /* 0x000000ca0000780c */ /* 0x040fe40004fa1670 */
[----:B0-----:R-:W-:Y:S01]  /*24ea0*/  F2FP.SATFINITE.E5M2.F32.PACK_AB_MERGE_C R3, RZ, R230, RZ ;  /* 0x000000e6ff03723e */ /* 0x001fe200048060ff */
[----:B------:R-:W-:Y:S01]  /*24eb0*/  @!P3 STG.E.U8 desc[UR14][R26.64+0xc1], R229 ;  /* 0x0000c1e51a00b986 */ /* 0x000fe2000c10110e */
[----:B------:R-:W-:-:S03]  /*24ec0*/  ISETP.LT.OR P3, PT, R0, 0xc9, !P2 ;  /* 0x000000c90000780c */ /* 0x000fc60005761670 */
[----:B------:R0:W-:Y:S01]  /*24ed0*/  @!P6 STG.E.U8 desc[UR14][R24.64+0xc8], R3 ;  /* 0x0000c8031800e986 */ /* 0x0001e2000c10110e */
[----:B------:R-:W-:Y:S02]  /*24ee0*/  ISETP.LT.OR P6, PT, R0, 0xca, !P2 ;  /* 0x000000ca0000780c */ /* 0x000fe400057c1670 */
[----:B---3--:R-:W-:-:S03]  /*24ef0*/  F2FP.SATFINITE.E5M2.F32.PACK_AB_MERGE_C R5, RZ, R232, RZ ;  /* 0x000000e8ff05723e */ /* 0x008fc600048060ff */
[----:B------:R-:W-:Y:S01]  /*24f00*/  @!P5 STG.E.U8 desc[UR14][R24.64+0xc9], R231 ;  /* 0x0000c9e71800d986 */ /* 0x000fe2000c10110e */
[----:B------:R-:W-:-:S03]  /*24f10*/  ISETP.LT.OR P5, PT, R0, 0xd1, !P1 ;  /* 0x000000d10000780c */ /* 0x000fc60004fa1670 */
[----:B------:R3:W-:Y:S01]  /*24f20*/  @!P3 STG.E.U8 desc[UR14][R26.64+0xc8], R5 ;  /* 0x0000c8051a00b986 */ /* 0x0007e2000c10110e */
[C---:B------:R-:W-:Y:S02]  /*24f30*/  ISETP.LT.OR P3, PT, R0.reuse, 0xd2, !P1 ;  /* 0x000000d20000780c */ /* 0x040fe40004f61670 */
[----:B0-----:R-:W-:Y:S01]  /*24f40*/  F2FP.SATFINITE.E5M2.F32.PACK_AB_MERGE_C R3, RZ, R234, RZ ;  /* 0x000000eaff03723e */ /* 0x001fe200048060ff */
[----:B------:R-:W-:Y:S01]  /*24f50*/  @!P6 STG.E.U8 desc[UR14][R26.64+0xc9], R233 ;  /* 0x0000c9e91a00e986 */ /* 0x000fe2000c10110e */
[----:B------:R-:W-:Y:S01]  /*24f60*/  ISETP.LT.OR P6, PT, R0, 0xd1, !P2 ;  /* 0x000000d10000780c */ /* 0x000fe200057c1670 */
[----:B----4-:R-:W-:-:S04]  /*24f70*/  FMUL R2, R35, UR20 ;  /* 0x0000001423027c20 */ /* 0x010fc80008400000 */
[----:B------:R0:W-:Y:S01]  /*24f80*/  @!P5 STG.E.U8 desc[UR14][R24.64+0xd0], R3 ;  /* 0x0000d0031800d986 */ /* 0x0001e2000c10110e */
[C---:B------:R-:W-:Y:S02]  /*24f90*/  ISETP.LT.OR P5, PT, R0.reuse, 0xd2, !P2 ;  /* 0x000000d20000780c */ /* 0x040fe400057a1670 */
[----:B---3--:R-:W-:Y:S01]  /*24fa0*/  F2FP.SATFINITE.E5M2.F32.PACK_AB_MERGE_C R5, RZ, R236, RZ ;  /* 0x000000ecff05723e */ /* 0x008fe200048060ff */
[----:B------:R-:W-:Y:S01]  /*24fb0*/  @!P3 STG.E.U8 desc[UR14][R24.64+0xd1], R235 ;  /* 0x0000d1eb1800b986 */ /* 0x000fe2000c10110e */
[----:B------:R-:W-:-:S03]  /*24fc0*/  ISETP.LT.OR P3, PT, R0, 0xd9, !P1 ;  /* 0x000000d90000780c */ /* 0x000fc60004f61670 */
[----:B------:R3:W-:Y:S01]  /*24fd0*/  @!P6 STG.E.U8 desc[UR14][R26.64+0xd0], R5 ;  /* 0x0000d0051a00e986 */ /* 0x0007e2000c10110e */
[----:B------:R-:W-:Y:S01]  /*24fe0*/  ISETP.LT.OR P6, PT, R0, 0xda, !P1 ;  /* 0x000000da0000780c */ /* 0x000fe20004fc1670 */
[----:B0-----:R-:W-:Y:S02]  /*24ff0*/  FMUL R3, R36, UR20 ;  /* 0x0000001424037c20 */ /* 0x001fe40008400000 */
[----:B------:R-:W4:Y:S03]  /*25000*/  LDL.LU R36, [R1+0x220] ;  /* 0x0002200001247983 */ /* 0x000f260000300800 */
[----:B------:R-:W-:Y:S01]  /*25010*/  F2FP.SATFINITE.E5M2.F32.PACK_AB_MERGE_C R9, RZ, R3, RZ ;  /* 0x00000003ff09723e */ /* 0x000fe200048060ff */
[----:B------:R-:W4:Y:S01]  /*25020*/  LDL.LU R35, [R1+0x224] ;  /* 0x0002240001237983 */ /* 0x000f220000300800 */
[----:B---3--:R-:W-:Y:S01]  /*25030*/  F2FP.SATFINITE.E5M2.F32.PACK_AB_MERGE_C R5, RZ, R2, RZ ;  /* 0x00000002ff05723e */ /* 0x008fe200048060ff */
[----:B------:R-:W-:Y:S01]  /*25040*/  FMUL R2, R33, UR20 ;  /* 0x0000001421027c20 */ /* 0x000fe20008400000 */
[----:B------:R-:W-:Y:S01]  /*25050*/  FMUL R3, R32, UR20 ;  /* 0x0000001420037c20 */ /* 0x000fe20008400000 */
[----:B------:R-:W3:Y:S04]  /*25060*/  LDL.LU R33, [R1+0x228] ;  /* 0x0002280001217983 */ /* 0x000ee80000300800 */
[----:B------:R-:W3:Y:S04]  /*25070*/  LDL.LU R32, [R1+0x22c] ;  /* 0x00022c0001207983 */ /* 0x000ee80000300800 */
[----:B------:R-:W-:Y:S01]  /*25080*/  @!P5 STG.E.U8 desc[UR14][R26.64+0xd1], R237 ;  /* 0x0000d1ed1a00d986 */ /* 0x000fe2000c10110e */
[----:B------:R-:W-:-:S03]  /*25090*/  ISETP.LT.OR P5, PT, R0, 0xd9, !P2 ;  /* 0x000000d90000780c */ /* 0x000fc600057a1670 */
[----:B------:R0:W-:Y:S01]  /*250a0*/  @!P3 STG.E.U8 desc[UR14][R24.64+0xd8], R7 ;  /* 0x0000d8071800b986 */ /* 0x0001e2000c10110e */
[----:B------:R-:W-:-:S03]  /*250b0*/  ISETP.LT.OR P3, PT, R0, 0xda, !P2 ;  /* 0x000000da0000780c */ /* 0x000fc60005761670 */
[----:B------:R1:W-:Y:S01]  /*250c0*/  @!P6 STG.E.U8 desc[UR14][R24.64+0xd9], R9 ;  /* 0x0000d9091800e986 */ /* 0x0003e2000c10110e */
[----:B------:R-:W-:Y:S02]  /*250d0*/  ISETP.LT.OR P6, PT, R0, 0xe1, !P1 ;  /* 0x000000e10000780c */ /* 0x000fe40004fc1670 */
[----:B------:R-:W-:Y:S01]  /*250e0*/  F2FP.SATFINITE.E5M2.F32.PACK_AB_MERGE_C R11, RZ, R2, RZ ;  /* 0x00000002ff0b723e */ /* 0x000fe200048060ff */
[----:B------:R-:W3:Y:S04]  /*250f0*/  LDL.LU R40, [R1+0x230] ;  /* 0x0002300001287983 */ /* 0x000ee80000300800 */
[----:B------:R1:W-:Y:S01]  /*25100*/  @!P5 STG.E.U8 desc[UR14][R26.64+0xd8], R5 ;  /* 0x0000d8051a00d986 */ /* 0x0003e2000c10110e */
[----:B0-----:R-:W-:-:S03]  /*25110*/  F2FP.SATFINITE.E5M2.F32.PACK_AB_MERGE_C R7, RZ, R3, RZ ;  /* 0x00000003ff07723e */ /* 0x001fc600048060ff */
[----:B------:R-:W-:Y:S04]  /*25120*/  @!P3 STG.E.U8 desc[UR14][R26.64+0xd9], R11 ;  /* 0x0000d90b1a00b986 */ /* 0x000fe8000c10110e */
[----:B------:R0:W-:Y:S01]  /*25130*/  @!P6 STG.E.U8 desc[UR14][R24.64+0xe0], R7 ;  /* 0x0000e0071800e986 */ /* 0x0001e2000c10110e */
[----:B------:R-:W-:-:S03]  /*25140*/  FMUL R4, R39, UR20 ;  /* 0x0000001427047c20 */ /* 0x000fc60008400000 */
[----:B------:R-:W3:Y:S02]  /*25150*/  LDL.LU R39, [R1+0x234] ;  /* 0x0002340001277983 */ /* 0x000ee40000300800 */
[----:B-1----:R-:W-:Y:S01]  /*25160*/  F2FP.SATFINITE.E5M2.F32.PACK_AB_MERGE_C R9, RZ, R4, RZ ;  /* 0x00000004ff09723e */ /* 0x002fe200048060ff */
[----:B------:R-:W-:Y:S02]  /*25170*/  FMUL R2, R38, UR20 ;  /* 0x0000001426027c20 */ /* 0x000fe40008400000 */
[----:B------:R-:W3:Y:S03]  /*25180*/  LDL.LU R38, [R1+0x238] ;  /* 0x0002380001267983 */ /* 0x000ee60000300800 */
[----:B------:R-:W-:Y:S01]  /*25190*/  F2FP.SATFINITE.E5M2.F32.PACK_AB_MERGE_C R5, RZ, R2, RZ ;  /* 0x00000002ff05723e */ /* 0x000fe200048060ff */
[----:B--2---:R-:W-:Y:S02]  /*251a0*/  FMUL R3, R37, UR20 ;  /* 0x0000001425037c20 */ /* 0x004fe40008400000 */
[----:B------:R-:W2:Y:S03]  /*251b0*/  LDL.LU R37, [R1+0x23c] ;  /* 0x00023c0001257983 */ /* 0x000ea60000300800 */
[----:B------:R-:W-:Y:S01]  /*251c0*/  F2FP.SATFINITE.E5M2.F32.PACK_AB_MERGE_C R13, RZ, R3, RZ ;  /* 0x00000003ff0d723e */ /* 0x000fe200048060ff */
[----:B----4-:R-:W-:-:S02]  /*251d0*/  FMUL R2, R36, UR20 ;  /* 0x0000001424027c20 */ /* 0x010fc40008400000 */
[----:B------:R-:W4:Y:S03]  /*251e0*/  LDL.LU R36, [R1+0x240] ;  /* 0x0002400001247983 */ /* 0x000f260000300800 */
[----:B0-----:R-:W-:Y:S01]  /*251f0*/  F2FP.SATFINITE.E5M2.F32.PACK_AB_MERGE_C R7, RZ, R2, RZ ;  /* 0x00000002ff07723e */ /* 0x001fe200048060ff */
[----:B------:R-:W-:Y:S02]  /*25200*/  FMUL R2, R35, UR20 ;  /* 0x0000001423027c20 */ /* 0x000fe40008400000 */
[----:B------:R-:W4:Y:S01]  /*25210*/  LDL.LU R35, [R1+0x244] ;  /* 0x0002440001237983 */ /* 0x000f220000300800 */
[----:B---3--:R-:W-:-:S03]  /*25220*/  FMUL R3, R33, UR20 ;  /* 0x0000001421037c20 */ /* 0x008fc60008400000 */
[----:B------:R-:W3:Y:S01]  /*25230*/  LDL.LU R33, [R1+0x248] ;  /* 0x0002480001217983 */ /* 0x000ee20000300800 */
[----:B------:R-:W-:-:S03]  /*25240*/  FMUL R4, R32, UR20 ;  /* 0x0000001420047c20 */ /* 0x000fc60008400000 */
[----:B------:R-:W3:Y:S01]  /*25250*/  LDL.LU R32, [R1+0x24c] ;  /* 0x00024c0001207983 */ /* 0x000ee20000300800 */
[C---:B------:R-:W-:Y:S02]  /*25260*/  ISETP.LT.OR P5, PT, R0.reuse, 0xe2, !P1 ;  /* 0x000000e20000780c */ /* 0x040fe40004fa1670 */
[C---:B------:R-:W-:Y:S02]  /*25270*/  ISETP.LT.OR P3, PT, R0.reuse, 0xe1, !P2 ;  /* 0x000000e10000780c */ /* 0x040fe40005761670 */
[----:B------:R-:W-:-:S09]  /*25280*/  ISETP.LT.OR P6, PT, R0, 0xe2, !P2 ;  /* 0x000000e20000780c */ /* 0x000fd200057c1670 */
[----:B------:R0:W-:Y:S01]  /*25290*/  @!P5 STG.E.U8 desc[UR14][R24.64+0xe1], R9 ;  /* 0x0000e1091800d986 */ /* 0x0001e2000c10110e */
[----:B------:R-:W-:-:S03]  /*252a0*/  ISETP.LT.OR P5, PT, R0, 0xe9, !P1 ;  /* 0x000000e90000780c */ /* 0x000fc60004fa1670 */
[----:B------:R1:W-:Y:S01]  /*252b0*/  @!P3 STG.E.U8 desc[UR14][R26.64+0xe0], R5 ;  /* 0x0000e0051a00b986 */ /* 0x0003e2000c10110e */
[----:B------:R-:W-:-:S03]  /*252c0*/  ISETP.LT.OR P3, PT, R0, 0xea, !P1 ;  /* 0x000000ea0000780c */ /* 0x000fc60004f61670 */
[----:B------:R-:W-:Y:S01]  /*252d0*/  @!P6 STG.E.U8 desc[UR14][R26.64+0xe1], R13 ;  /* 0x0000e10d1a00e986 */ /* 0x000fe2000c10110e */
[----:B------:R-:W-:Y:S02]  /*252e0*/  ISETP.LT.OR P6, PT, R0, 0xe9, !P2 ;  /* 0x000000e90000780c */ /* 0x000fe400057c1670 */
[----:B0-----:R-:W-:-:S03]  /*252f0*/  F2FP.SATFINITE.E5M2.F32.PACK_AB_MERGE_C R9, RZ, R2, RZ ;  /* 0x00000002ff09723e */ /* 0x001fc600048060ff */
[----:B------:R0:W-:Y:S01]  /*25300*/  @!P5 STG.E.U8 desc[UR14][R24.64+0xe8], R7 ;  /* 0x0000e8071800d986 */ /* 0x0001e2000c10110e */
[----:B------:R-:W-:Y:S01]  /*25310*/  ISETP.LT.OR P5, PT, R0, 0xea, !P2 ;  /* 0x000000ea0000780c */ /* 0x000fe200057a1670 */
[----:B------:R-:W-:Y:S01]  /*25320*/  FMUL R2, R40, UR20 ;  /* 0x0000001428027c20 */ /* 0x000fe20008400000 */
[----:B-1----:R-:W-:Y:S02]  /*25330*/  F2FP.SATFINITE.E5M2.F32.PACK_AB_MERGE_C R5, RZ, R3, RZ ;  /* 0x00000003ff05723e */ /* 0x002fe400048060ff */
[----:B------:R-:W-:Y:S01]  /*25340*/  F2FP.SATFINITE.E5M2.F32.PACK_AB_MERGE_C R11, RZ, R4, RZ ;  /* 0x00000004ff0b723e */ /* 0x000fe200048060ff */
[----:B------:R-:W-:Y:S01]  /*25350*/  @!P3 STG.E.U8 desc[UR14][R24.64+0xe9], R9 ;  /* 0x0000e9091800b986 */ /* 0x000fe2000c10110e */
[----:B0-----:R-:W-:-:S03]  /*25360*/  F2FP.SATFINITE.E5M2.F32.PACK_AB_MERGE_C R7, RZ, R2, RZ ;  /* 0x00000002ff07723e */ /* 0x001fc600048060ff */
[----:B------:R0:W-:Y:S04]  /*25370*/  @!P6 STG.E.U8 desc[UR14][R26.64+0xe8], R5 ;  /* 0x0000e8051a00e986 */ /* 0x0001e8000c10110e */
[----:B------:R1:W-:Y:S01]  /*25380*/  @!P5 STG.E.U8 desc[UR14][R26.64+0xe9], R11 ;  /* 0x0000e90b1a00d986 */ /* 0x0003e2000c10110e */
[----:B------:R-:W-:-:S05]  /*25390*/  FMUL R3, R39, UR20 ;  /* 0x0000001427037c20 */ /* 0x000fca0008400000 */
[----:B------:R-:W-:Y:S01]  /*253a0*/  F2FP.SATFINITE.E5M2.F32.PACK_AB_MERGE_C R13, RZ, R3, RZ ;  /* 0x00000003ff0d723e */ /* 0x000fe200048060ff */
[----:B------:R-:W-:-:S05]  /*253b0*/  FMUL R2, R38, UR20 ;  /* 0x0000001426027c20 */ /* 0x000fca0008400000 */
[----:B0-----:R-:W-:Y:S01]  /*253c0*/  F2FP.SATFINITE.E5M2.F32.PACK_AB_MERGE_C R5, RZ, R2, RZ ;  /* 0x00000002ff05723e */ /* 0x001fe200048060ff */
[----:B--2---:R-:W-:Y:S02]  /*253d0*/  FMUL R3, R37, UR20 ;  /* 0x0000001425037c20 */ /* 0x004fe40008400000 */
[----:B------:R-:W2:Y:S04]  /*253e0*/  LDL.LU R37, [R1+0x250] ;  /* 0x0002500001257983 */ /* 0x000ea80000300800 */
[----:B------:R-:W2:Y:S01]  /*253f0*/  LDL.LU R39, [R1+0x254] ;  /* 0x0002540001277983 */ /* 0x000ea20000300800 */
[----:B------:R-:W-:Y:S01]  /*25400*/  F2FP.SATFINITE.E5M2.F32.PACK_AB_MERGE_C R9, RZ, R3, RZ ;  /* 0x00000003ff09723e */ /* 0x000fe200048060ff */
[----:B----4-:R-:W-:Y:S02]  /*25410*/  FMUL R4, R36, UR20 ;  /* 0x0000001424047c20 */ /* 0x010fe40008400000 */
[----:B------:R-:W4:Y:S03]  /*25420*/  LDL.LU R36, [R1+0x258] ;  /* 0x0002580001247983 */ /* 0x000f260000300800 */
[----:B-1----:R-:W-:Y:S01]  /*25430*/  F2FP.SATFINITE.E5M2.F32.PACK_AB_MERGE_C R11, RZ, R4, RZ ;  /* 0x00000004ff0b723e */ /* 0x002fe200048060ff */
[----:B------:R-:W-:-:S02]  /*25440*/  FMUL R2, R35, UR20 ;  /* 0x0000001423027c20 */ /* 0x000fc40008400000 */
[----:B------:R-:W4:Y:S01]  /*25450*/  LDL.LU R35, [R1+0x25c] ;  /* 0x00025c0001237983 */ /* 0x000f220000300800 */
[----:B---3--:R-:W-:-:S03]  /*25460*/  FMUL R3, R33, UR20 ;  /* 0x0000001421037c20 */ /* 0x008fc60008400000 */
[----:B------:R-:W3:Y:S01]  /*25470*/  LDL.LU R33, [R1+0x260] ;  /* 0x0002600001217983 */ /* 0x000ee20000300800 */
[----:B------:R-:W-:-:S03]  /*25480*/  FMUL R4, R32, UR20 ;  /* 0x0000001420047c20 */ /* 0x000fc60008400000 */
[----:B------:R-:W3:Y:S01]  /*25490*/  LDL.LU R32, [R1+0x264] ;  /* 0x0002640001207983 */ /* 0x000ee20000300800 */
[C---:B------:R-:W-:Y:S02]  /*254a0*/  ISETP.LT.OR P3, PT, R0.reuse, 0xf1, !P1 ;  /* 0x000000f10000780c */ /* 0x040fe40004f61670 */
[C---:B------:R-:W-:Y:S01]  /*254b0*/  ISETP.LT.OR P6, PT, R0.reuse, 0xf2, !P1 ;  /* 0x000000f20000780c */ /* 0x040fe20004fc1670 */
[----:B------:R-:W3:Y:S01]  /*254c0*/  LDL.LU R38, [R1+0x268] ;  /* 0x0002680001267983 */ /* 0x000ee20000300800 */
[----:B------:R-:W-:-:S09]  /*254d0*/  ISETP.LT.OR P5, PT, R0, 0xf1, !P2 ;  /* 0x000000f10000780c */ /* 0x000fd200057a1670 */
[----:B------:R0:W-:Y:S01]  /*254e0*/  @!P3 STG.E.U8 desc[UR14][R24.64+0xf0], R7 ;  /* 0x0000f0071800b986 */ /* 0x0001e2000c10110e */
[----:B------:R-:W-:-:S03]  /*254f0*/  ISETP.LT.OR P3, PT, R0, 0xf2, !P2 ;  /* 0x000000f20000780c */ /* 0x000fc60005761670 */
[----:B------:R1:W-:Y:S01]  /*25500*/  @!P6 STG.E.U8 desc[UR14][R24.64+0xf1], R13 ;  /* 0x0000f10d1800e986 */ /* 0x0003e2000c10110e */
[C---:B------:R-:W-:Y:S02]  /*25510*/  ISETP.LT.OR P6, PT, R0.reuse, 0xf9, !P1 ;  /* 0x000000f90000780c */ /* 0x040fe40004fc1670 */
[----:B------:R-:W-:Y:S01]  /*25520*/  ISETP.LT.OR P1, PT, R0, 0xfa, !P1 ;  /* 0x000000fa0000780c */ /* 0x000fe20004f21670 */
[----:B------:R1:W-:Y:S01]  /*25530*/  @!P5 STG.E.U8 desc[UR14][R26.64+0xf0], R5 ;  /* 0x0000f0051a00d986 */ /* 0x0003e2000c10110e */
[----:B0-----:R-:W-:Y:S02]  /*25540*/  F2FP.SATFINITE.E5M2.F32.PACK_AB_MERGE_C R7, RZ, R3, RZ ;  /* 0x00000003ff07723e */ /* 0x001fe400048060ff */
[----:B-1----:R-:W-:Y:S02]  /*25550*/  F2FP.SATFINITE.E5M2.F32.PACK_AB_MERGE_C R13, RZ, R4, RZ ;  /* 0x00000004ff0d723e */ /* 0x002fe400048060ff */
[----:B------:R-:W-:Y:S01]  /*25560*/  F2FP.SATFINITE.E5M2.F32.PACK_AB_MERGE_C R5, RZ, R2, RZ ;  /* 0x00000002ff05723e */ /* 0x000fe200048060ff */
[----:B------:R0:W-:Y:S04]  /*25570*/  @!P3 STG.E.U8 desc[UR14][R26.64+0xf1], R9 ;  /* 0x0000f1091a00b986 */ /* 0x0001e8000c10110e */
[----:B------:R1:W-:Y:S04]  /*25580*/  @!P6 STG.E.U8 desc[UR14][R24.64+0xf8], R11 ;  /* 0x0000f80b1800e986 */ /* 0x0003e8000c10110e */
[----:B------:R4:W-:Y:S01]  /*25590*/  @!P1 STG.E.U8 desc[UR14][R24.64+0xf9], R5 ;  /* 0x0000f90518009986 */ /* 0x0009e2000c10110e */
[----:B--2---:R-:W-:-:S03]  /*255a0*/  FMUL R2, R37, UR20 ;  /* 0x0000001425027c20 */ /* 0x004fc60008400000 */
[----:B------:R-:W2:Y:S01]  /*255b0*/  LDL.LU R37, [R1+0x26c] ;  /* 0x00026c0001257983 */ /* 0x000ea20000300800 */
[----:B------:R-:W-:-:S03]  /*255c0*/  FMUL R3, R39, UR20 ;  /* 0x0000001427037c20 */ /* 0x000fc60008400000 */
[----:B------:R-:W2:Y:S01]  /*255d0*/  LDL.LU R39, [R1+0x270] ;  /* 0x0002700001277983 */ /* 0x000ea20000300800 */
[----:B0-----:R-:W-:Y:S02]  /*255e0*/  F2FP.SATFINITE.E5M2.F32.PACK_AB_MERGE_C R9, RZ, R2, RZ ;  /* 0x00000002ff09723e */ /* 0x001fe400048060ff */
[----:B-1----:R-:W-:Y:S01]  /*255f0*/  F2FP.SATFINITE.E5M2.F32.PACK_AB_MERGE_C R11, RZ, R3, RZ ;  /* 0x00000003ff0b723e */ /* 0x002fe200048060ff */
[----:B----4-:R-:W-:Y:S02]  /*25600*/  FMUL R4, R36, UR20 ;  /* 0x0000001424047c20 */ /* 0x010fe40008400000 */
[----:B------:R-:W4:Y:S03]  /*25610*/  LDL.LU R36, [R1+0x274] ;  /* 0x0002740001247983 */ /* 0x000f260000300800 */
[----:B------:R-:W-:Y:S01]  /*25620*/  F2FP.SATFINITE.E5M2.F32.PACK_AB_MERGE_C R5, RZ, R4, RZ ;  /* 0x00000004ff05723e */ /* 0x000fe200048060ff */
[----:B------:R-:W-:-:S02]  /*25630*/  FMUL R2, R35, UR20 ;  /* 0x0000001423027c20 */ /* 0x000fc40008400000 */
[----:B------:R-:W4:Y:S01]  /*25640*/  LDL.LU R35, [R1+0x278] ;  /* 0x0002780001237983 */ /* 0x000f220000300800 */
[----:B---3--:R-:W-:-:S03]  /*25650*/  FMUL R3, R33, UR20 ;  /* 0x0000001421037c20 */ /* 0x008fc60008400000 */
[----:B------:R-:W3:Y:S01]  /*25660*/  LDL.LU R33, [R1+0x27c] ;  /* 0x00027c0001217983 */ /* 0x000ee20000300800 */
[----:B------:R-:W-:-:S03]  /*25670*/  FMUL R4, R32, UR20 ;  /* 0x0000001420047c20 */ /* 0x000fc60008400000 */
[----:B------:R-:W3:Y:S01]  /*25680*/  LDL.LU R32, [R1+0x280] ;  /* 0x0002800001207983 */ /* 0x000ee20000300800 */
[C---:B------:R-:W-:Y:S02]  /*25690*/  ISETP.LT.OR P5, PT, R0.reuse, 0xf9, !P2 ;  /* 0x000000f90000780c */ /* 0x040fe400057a1670 */
[----:B------:R-:W-:Y:S02]  /*256a0*/  ISETP.LT.OR P2, PT, R0, 0xfa, !P2 ;  /* 0x000000fa0000780c */ /* 0x000fe40005741670 */
[C---:B------:R-:W-:Y:S02]  /*256b0*/  ISETP.GE.AND P6, PT, R34.reuse, 0x81, PT ;  /* 0x000000812200780c */ /* 0x040fe40003fc6270 */
[----:B------:R-:W-:Y:S02]  /*256c0*/  ISETP.GE.AND P3, PT, R34, 0x89, PT ;  /* 0x000000892200780c */ /* 0x000fe40003f66270 */
[----:B------:R-:W-:-:S05]  /*256d0*/  ISETP.LT.OR P1, PT, R0, 0x1, !P6 ;  /* 0x000000010000780c */ /* 0x000fca0007721670 */
[----:B------:R0:W-:Y:S01]  /*256e0*/  @!P5 STG.E.U8 desc[UR14][R26.64+0xf8], R7 ;  /* 0x0000f8071a00d986 */ /* 0x0001e2000c10110e */
[----:B------:R-:W-:-:S03]  /*256f0*/  ISETP.LT.OR P5, PT, R0, 0x1, !P3 ;  /* 0x000000010000780c */ /* 0x000fc60005fa1670 */
[----:B------:R1:W-:Y:S01]  /*25700*/  @!P2 STG.E.U8 desc[UR14][R26.64+0xf9], R13 ;  /* 0x0000f90d1a00a986 */ /* 0x0003e2000c10110e */
[----:B------:R-:W-:-:S03]  /*25710*/  ISETP.LT.OR P2, PT, R0, 0x2, !P6 ;  /* 0x000000020000780c */ /* 0x000fc60007741670 */
[----:B------:R1:W-:Y:S01]  /*25720*/  @!P1 STG.E.U8 desc[UR14][R30.64], R9 ;  /* 0x000000091e009986 */ /* 0x0003e2000c10110e */
[----:B------:R-:W-:Y:S02]  /*25730*/  ISETP.LT.OR P1, PT, R0, 0x2, !P3 ;  /* 0x000000020000780c */ /* 0x000fe40005f21670 */
[----:B0-----:R-:W-:Y:S01]  /*25740*/  F2FP.SATFINITE.E5M2.F32.PACK_AB_MERGE_C R7, RZ, R2, RZ ;  /* 0x00000002ff07723e */ /* 0x001fe200048060ff */
[----:B------:R-:W-:Y:S02]  /*25750*/  FMUL R2, R38, UR20 ;  /* 0x0000001426027c20 */ /* 0x000fe40008400000 */
[----:B------:R-:W3:Y:S04]  /*25760*/  LDL.LU R38, [R1+0x284] ;  /* 0x0002840001267983 */ /* 0x000ee80000300800 */
[----:B------:R-:W-:Y:S04]  /*25770*/  @!P2 STG.E.U8 desc[UR14][R30.64+0x1], R11 ;  /* 0x0000010b1e00a986 */ /* 0x000fe8000c10110e */
[----:B------:R0:W-:Y:S01]  /*25780*/  @!P5 STG.E.U8 desc[UR14][R28.64], R5 ;  /* 0x000000051c00d986 */ /* 0x0001e2000c10110e */
[----:B------:R-:W-:-:S02]  /*25790*/  ISETP.LT.OR P5, PT, R0, 0xa, !P6 ;  /* 0x0000000a0000780c */ /* 0x000fc400077a1670 */
[----:B-1----:R-:W-:Y:S02]  /*257a0*/  F2FP.SATFINITE.E5M2.F32.PACK_AB_MERGE_C R13, RZ, R3, RZ ;  /* 0x00000003ff0d723e */ /* 0x002fe400048060ff */
[----:B------:R-:W-:Y:S01]  /*257b0*/  F2FP.SATFINITE.E5M2.F32.PACK_AB_MERGE_C R9, RZ, R4, RZ ;  /* 0x00000004ff09723e */ /* 0x000fe200048060ff */
[----:B------:R1:W-:Y:S01]  /*257c0*/  @!P1 STG.E.U8 desc[UR14][R28.64+0x1], R7 ;  /* 0x000001071c009986 */ /* 0x0003e2000c10110e */
[----:B0-----:R-:W-:-:S07]  /*257d0*/  F2FP.SATFINITE.E5M2.F32.PACK_AB_MERGE_C R5, RZ, R2, RZ ;  /* 0x00000002ff05723e */ /* 0x001fce00048060ff */
[----:B------:R0:W-:Y:S01]  /*257e0*/  @!P5 STG.E.U8 desc[UR14][R30.64+0x9], R9 ;  /* 0x000009091e00d986 */ /* 0x0001e2000c10110e */
[----:B--2---:R-:W-:-:S03]  /*257f0*/  FMUL R3, R37, UR20 ;  /* 0x0000001425037c20 */ /* 0x004fc60008400000 */
[----:B------:R-:W2:Y:S01]  /*25800*/  LDL.LU R37, [R1+0x288] ;  /* 0x0002880001257983 */ /* 0x000ea20000300800 */
[----:B------:R-:W-:-:S03]  /*25810*/  FMUL R4, R39, UR20 ;  /* 0x0000001427047c20 */ /* 0x000fc60008400000 */
[----:B------:R-:W2:Y:S01]  /*25820*/  LDL.LU R39, [R1+0x28c] ;  /* 0x00028c0001277983 */ /* 0x000ea20000300800 */
[----:B------:R-:W-:Y:S02]  /*25830*/  F2FP.SATFINITE.E5M2.F32.PACK_AB_MERGE_C R11, RZ, R3, RZ ;  /* 0x00000003ff0b723e */ /* 0x000fe400048060ff */
[----:B-1----:R-:W-:Y:S01]  /*25840*/  F2FP.SATFINITE.E5M2.F32.PACK_AB_MERGE_C R7, RZ, R4, RZ ;  /* 0x00000004ff07723e */ /* 0x002fe200048060ff */
[----:B----4-:R-:W-:Y:S02]  /*25850*/  FMUL R2, R36, UR20 ;  /* 0x0000001424027c20 */ /* 0x010fe40008400000 */
[----:B------:R-:W4:Y:S03]  /*25860*/  LDL.LU R36, [R1+0x290] ;  /* 0x0002900001247983 */ /* 0x000f260000300800 */
[----:B0-----:R-:W-:Y:S01]  /*25870*/  F2FP.SATFINITE.E5M2.F32.PACK_AB_MERGE_C R9, RZ, R2, RZ ;  /* 0x00000002ff09723e */ /* 0x001fe200048060ff */
[----:B------:R-:W-:-:S02]  /*25880*/  FMUL R3, R35, UR20 ;  /* 0x0000001423037c20 */ /* 0x000fc40008400000 */
        /* <DEDUP_REMOVED lines=11> */
[----:B------:R-:W-:Y:S02]  /*25940*/  ISETP.LT.OR P1, PT, R0, 0x11, !P3 ;  /* 0x000000110000780c */ /* 0x000fe40005f21670 */
[----:B0-----:R-:W-:-:S07]  /*25950*/  F2FP.SATFINITE.E5M2.F32.PACK_AB_MERGE_C R13, RZ, R3, RZ ;  /* 0x00000003ff0d723e */ /* 0x001fce00048060ff */
[----:B------:R0:W-:Y:S01]  /*25960*/  @!P2 STG.E.U8 desc[UR14][R28.64+0x9], R11 ;  /* 0x0000090b1c00a986 */ /* 0x0001e2000c10110e */
[----:B------:R-:W-:Y:S01]  /*25970*/  ISETP.LT.OR P2, PT, R0, 0x12, !P6 ;  /* 0x000000120000780c */ /* 0x000fe20007741670 */
[----:B------:R-:W-:Y:S02]  /*25980*/  FMUL R3, R38, UR20 ;  /* 0x0000001426037c20 */ /* 0x000fe40008400000 */
[----:B------:R0:W-:Y:S01]  /*25990*/  @!P5 STG.E.U8 desc[UR14][R30.64+0x10], R7 ;  /* 0x000010071e00d986 */ /* 0x0001e2000c10110e */
[----:B------:R-:W-:-:S03]  /*259a0*/  ISETP.LT.OR P5, PT, R0, 0x12, !P3 ;  /* 0x000000120000780c */ /* 0x000fc60005fa1670 */
[----:B------:R-:W3:Y:S01]  /*259b0*/  LDL.LU R38, [R1+0x2a0] ;  /* 0x0002a00001267983 */ /* 0x000ee20000300800 */
[----:B-1----:R-:W-:Y:S02]  /*259c0*/  F2FP.SATFINITE.E5M2.F32.PACK_AB_MERGE_C R5, RZ, R4, RZ ;  /* 0x00000004ff05723e */ /* 0x002fe400048060ff */
[----:B0-----:R-:W-:Y:S02]  /*259d0*/  F2FP.SATFINITE.E5M2.F32.PACK_AB_MERGE_C R11, RZ, R3, RZ ;  /* 0x00000003ff0b723e */ /* 0x001fe400048060ff */
        /* <DEDUP_REMOVED lines=22> */
[----:B------:R-:W-:Y:S01]  /*25b40*/  @!P2 STG.E.U8 desc[UR14][R30.64+0x19], R11 ;  /* 0x0000190b1e00a986 */ /* 0x000fe2000c10110e */
[----:B------:R-:W-:-:S03]  /*25b50*/  ISETP.LT.OR P2, PT, R0, 0x1a, !P3 ;  /* 0x0000001a0000780c */ /* 0x000fc60005f41670 */
[----:B------:R0:W-:Y:S01]  /*25b60*/  @!P1 STG.E.U8 desc[UR14][R30.64+0x18], R7 ;  /* 0x000018071e009986 */ /* 0x0001e2000c10110e */
[----:B------:R-:W-:-:S03]  /*25b70*/  ISETP.LT.OR P1, PT, R0, 0x21, !P6 ;  /* 0x000000210000780c */ /* 0x000fc60007721670 */
[----:B------:R1:W-:Y:S01]  /*25b80*/  @!P5 STG.E.U8 desc[UR14][R28.64+0x18], R9 ;  /* 0x000018091c00d986 */ /* 0x0003e2000c10110e */
[----:B------:R-:W-:-:S05]  /*25b90*/  ISETP.LT.OR P5, PT, R0, 0x22, !P6 ;  /* 0x000000220000780c */ /* 0x000fca00077a1670 */
[----:B------:R1:W-:Y:S01]  /*25ba0*/  @!P2 STG.E.U8 desc[UR14][R28.64+0x19], R5 ;  /* 0x000019051c00a986 */ /* 0x0003e2000c10110e */
[----:B0-----:R-:W-:-:S03]  /*25bb0*/  F2FP.SATFINITE.E5M2.F32.PACK_AB_MERGE_C R7, RZ, R4, RZ ;  /* 0x00000004ff07723e */ /* 0x001fc600048060ff */
[----:B------:R-:W-:Y:S01]  /*25bc0*/  @!P1 STG.E.U8 desc[UR14][R30.64+0x20], R13 ;  /* 0x0000200d1e009986 */ /* 0x000fe2000c10110e */
[----:B------:R-:W-:Y:S01]  /*25bd0*/  ISETP.LT.OR P1, PT, R0, 0x21, !P3 ;  /* 0x000000210000780c */ /* 0x000fe20005f21670 */
[----:B------:R-:W-:Y:S02]  /*25be0*/  FMUL R4, R38, UR20 ;  /* 0x0000001426047c20 */ /* 0x000fe40008400000 */
[----:B------:R-:W3:Y:S01]  /*25bf0*/  LDL.LU R38, [R1+0x2bc] ;  /* 0x0002bc0001267983 */ /* 0x000ee20000300800 */
[----:B-1----:R-:W-:Y:S02]  /*25c00*/  F2FP.SATFINITE.E5M2.F32.PACK_AB_MERGE_C R9, RZ, R2, RZ ;  /* 0x00000002ff09723e */ /* 0x002fe400048060ff */
[----:B------:R-:W-:Y:S02]  /*25c10*/  F2FP.SATFINITE.E5M2.F32.PACK_AB_MERGE_C R11, RZ, R3, RZ ;  /* 0x00000003ff0b723e */ /* 0x000fe400048060ff */
[----:B------:R-:W-:Y:S01]  /*25c20*/  F2FP.SATFINITE.E5M2.F32.PACK_AB_MERGE_C R5, RZ, R4, RZ ;  /* 0x00000004ff05723e */ /* 0x000fe200048060ff */
[----:B------:R0:W-:Y:S04]  /*25c30*/  @!P5 STG.E.U8 desc[UR14][R30.64+0x21], R7 ;  /* 0x000021071e00d986 */ /* 0x0001e8000c10110e */
[----:B------:R1:W-:Y:S01]  /*25c40*/  @!P1 STG.E.U8 desc[UR14][R28.64+0x20], R9 ;  /* 0x000020091c009986 */ /* 0x0003e2000c10110e */
[----:B--2---:R-:W-:-:S03]  /*25c50*/  FMUL R2, R37, UR20 ;  /* 0x0000001425027c20 */ /* 0x004fc60008400000 */
[----:B------:R-:W2:Y:S01]  /*25c60*/  LDL.LU R37, [R1+0x2c0] ;  /* 0x0002c00001257983 */ /* 0x000ea20000300800 */
[----:B------:R-:W-:-:S03]  /*25c70*/  FMUL R3, R39, UR20 ;  /* 0x0000001427037c20 */ /* 0x000fc60008400000 */
[----:B------:R-:W2:Y:S01]  /*25c80*/  LDL.LU R39, [R1+0x2c4] ;  /* 0x0002c40001277983 */ /* 0x000ea20000300800 */
[----:B0-----:R-:W-:Y:S02]  /*25c90*/  F2FP.SATFINITE.E5M2.F32.PACK_AB_MERGE_C R7, RZ, R2, RZ ;  /* 0x00000002ff07723e */ /* 0x001fe400048060ff */
        /* <DEDUP_REMOVED lines=16> */
[----:B------:R-:W-:-:S09]  /*25da0*/  ISETP.LT.OR P5, PT, R0, 0x2a, !P3 ;  /* 0x0000002a0000780c */ /* 0x000fd20005fa1670 */
[----:B------:R1:W-:Y:S01]  /*25db0*/  @!P2 STG.E.U8 desc[UR14][R30.64+0x29], R7 ;  /* 0x000029071e00a986 */ /* 0x0003e2000c10110e */
[C---:B------:R-:W-:Y:S02]  /*25dc0*/  ISETP.LT.OR P2, PT, R0.reuse, 0x32, !P6 ;  /* 0x000000320000780c */ /* 0x040fe40007741670 */
[----:B0-----:R-:W-:Y:S01]  /*25dd0*/  F2FP.SATFINITE.E5M2.F32.PACK_AB_MERGE_C R5, RZ, R2, RZ ;  /* 0x00000002ff05723e */ /* 0x001fe200048060ff */
[----:B------:R-:W-:Y:S01]  /*25de0*/  @!P1 STG.E.U8 desc[UR14][R28.64+0x28], R13 ;  /* 0x0000280d1c009986 */ /* 0x000fe2000c10110e */
[----:B------:R-:W-:Y:S01]  /*25df0*/  ISETP.LT.OR P1, PT, R0, 0x31, !P6 ;  /* 0x000000310000780c */ /* 0x000fe20007721670 */
[----:B------:R-:W-:Y:S02]  /*25e00*/  FMUL R2, R38, UR20 ;  /* 0x0000001426027c20 */ /* 0x000fe40008400000 */
[----:B------:R0:W-:Y:S01]  /*25e10*/  @!P5 STG.E.U8 desc[UR14][R28.64+0x29], R9 ;  /* 0x000029091c00d986 */ /* 0x0001e2000c10110e */
[----:B------:R-:W-:-:S03]  /*25e20*/  ISETP.LT.OR P5, PT, R0, 0x31, !P3 ;  /* 0x000000310000780c */ /* 0x000fc60005fa1670 */
[----:B------:R-:W3:Y:S01]  /*25e30*/  LDL.LU R38, [R1+0x2d8] ;  /* 0x0002d80001267983 */ /* 0x000ee20000300800 */
[----:B------:R-:W-:Y:S02]  /*25e40*/  F2FP.SATFINITE.E5M2.F32.PACK_AB_MERGE_C R11, RZ, R3, RZ ;  /* 0x00000003ff0b723e */ /* 0x000fe400048060ff */
[----:B-1----:R-:W-:Y:S02]  /*25e50*/  F2FP.SATFINITE.E5M2.F32.PACK_AB_MERGE_C R7, RZ, R4, RZ ;  /* 0x00000004ff07723e */ /* 0x002fe400048060ff */
[----:B0-----:R-:W-:Y:S01]  /*25e60*/  F2FP.SATFINITE.E5M2.F32.PACK_AB_MERGE_C R9, RZ, R2, RZ ;  /* 0x00000002ff09723e */ /* 0x001fe200048060ff */
[----:B------:R0:W-:Y:S04]  /*25e70*/  @!P1 STG.E.U8 desc[UR14][R30.64+0x30], R5 ;  /* 0x000030051e009986 */ /* 0x0001e8000c10110e */
[----:B------:R-:W-:Y:S04]  /*25e80*/  @!P2 STG.E.U8 desc[UR14][R30.64+0x31], R11 ;  /* 0x0000310b1e00a986 */ /* 0x000fe8000c10110e */
[----:B------:R1:W-:Y:S01]  /*25e90*/  @!P5 STG.E.U8 desc[UR14][R28.64+0x30], R7 ;  /* 0x000030071c00d986 */ /* 0x0003e2000c10110e */
[----:B--2---:R-:W-:-:S03]  /*25ea0*/  FMUL R3, R37, UR20 ;  /* 0x0000001425037c20 */ /* 0x004fc60008400000 */
[----:B------:R-:W2:Y:S01]  /*25eb0*/  LDL.LU R37, [R1+0x2dc] ;  /* 0x0002dc0001257983 */ /* 0x000ea20000300800 */
[----:B------:R-:W-:-:S03]  /*25ec0*/  FMUL R4, R39, UR20 ;  /* 0x0000001427047c20 */ /* 0x000fc60008400000 */
[----:B------:R-:W2:Y:S01]  /*25ed0*/  LDL.LU R39, [R1+0x2e0] ;  /* 0x0002e00001277983 */ /* 0x000ea20000300800 */
[----:B------:R-:W-:Y:S02]  /*25ee0*/  F2FP.SATFINITE.E5M2.F32.PACK_AB_MERGE_C R13, RZ, R3, RZ ;  /* 0x00000003ff0d723e */ /* 0x000fe400048060ff */
[----:B0-----:R-:W-:Y:S01]  /*25ef0*/  F2FP.SATFINITE.E5M2.F32.PACK_AB_MERGE_C R5, RZ, R4, RZ ;  /* 0x00000004ff05723e */ /* 0x001fe200048060ff */
        /* <DEDUP_REMOVED lines=11> */
[----:B------:R-:W-:Y:S02]  /*25fb0*/  ISETP.LT.OR P5, PT, R0, 0x3a, !P6 ;  /* 0x0000003a0000780c */ /* 0x000fe400077a1670 */
[----:B------:R-:W-:-:S07]  /*25fc0*/  F2FP.SATFINITE.E5M2.F32.PACK_AB_MERGE_C R11, RZ, R3, RZ ;  /* 0x00000003ff0b723e */ /* 0x000fce00048060ff */
[----:B------:R0:W-:Y:S01]  /*25fd0*/  @!P2 STG.E.U8 desc[UR14][R28.64+0x31], R9 ;  /* 0x000031091c00a986 */ /* 0x0001e2000c10110e */
[----:B------:R-:W-:-:S03]  /*25fe0*/  ISETP.LT.OR P2, PT, R0, 0x3a, !P3 ;  /* 0x0000003a0000780c */ /* 0x000fc60005f41670 */
[----:B------:R-:W-:Y:S01]  /*25ff0*/  @!P1 STG.E.U8 desc[UR14][R30.64+0x38], R13 ;  /* 0x0000380d1e009986 */ /* 0x000fe2000c10110e */
[----:B------:R-:W-:-:S03]  /*26000*/  ISETP.LT.OR P1, PT, R0, 0x39, !P3 ;  /* 0x000000390000780c */ /* 0x000fc60005f21670 */
[----:B------:R1:W-:Y:S01]  /*26010*/  @!P5 STG.E.U8 desc[UR14][R30.64+0x39], R5 ;  /* 0x000039051e00d986 */ /* 0x0003e2000c10110e */
[----:B------:R-:W-:Y:S02]  /*26020*/  ISETP.LT.OR P5, PT, R0, 0x41, !P6 ;  /* 0x000000410000780c */ /* 0x000fe400077a1670 */
[----:B0-----:R-:W-:Y:S01]  /*26030*/  F2FP.SATFINITE.E5M2.F32.PACK_AB_MERGE_C R9, RZ, R4, RZ ;  /* 0x00000004ff09723e */ /* 0x001fe200048060ff */
[----:B------:R-:W-:Y:S02]  /*26040*/  FMUL R3, R38, UR20 ;  /* 0x0000001426037c20 */ /* 0x000fe40008400000 */
[----:B------:R-:W3:Y:S01]  /*26050*/  LDL.LU R38, [R1+0x2f4] ;  /* 0x0002f40001267983 */ /* 0x000ee20000300800 */
[----:B-1----:R-:W-:Y:S02]  /*26060*/  F2FP.SATFINITE.E5M2.F32.PACK_AB_MERGE_C R5, RZ, R2, RZ ;  /* 0x00000002ff05723e */ /* 0x002fe400048060ff */
[----:B------:R-:W-:Y:S01]  /*26070*/  F2FP.SATFINITE.E5M2.F32.PACK_AB_MERGE_C R13, RZ, R3, RZ ;  /* 0x00000003ff0d723e */ /* 0x000fe200048060ff */
[----:B------:R0:W-:Y:S04]  /*26080*/  @!P1 STG.E.U8 desc[UR14][R28.64+0x38], R7 ;  /* 0x000038071c009986 */ /* 0x0001e8000c10110e */
[----:B------:R-:W-:Y:S04]  /*26090*/  @!P2 STG.E.U8 desc[UR14][R28.64+0x39], R11 ;  /* 0x0000390b1c00a986 */ /* 0x000fe8000c10110e */
        /* <DEDUP_REMOVED lines=23> */
[----:B------:R1:W-:Y:S01]  /*26210*/  @!P5 STG.E.U8 desc[UR14][R28.64+0x41], R7 ;  /* 0x000041071c00d986 */ /* 0x0003e2000c10110e */
[----:B------:R-:W-:Y:S02]  /*26220*/  ISETP.LT.OR P5, PT, R0, 0x49, !P3 ;  /* 0x000000490000780c */ /* 0x000fe40005fa1670 */
[----:B0-----:R-:W-:-:S03]  /*26230*/  F2FP.SATFINITE.E5M2.F32.PACK_AB_MERGE_C R5, RZ, R4, RZ ;  /* 0x00000004ff05723e */ /* 0x001fc600048060ff */
[----:B------:R-:W-:Y:S01]  /*26240*/  @!P2 STG.E.U8 desc[UR14][R30.64+0x49], R11 ;  /* 0x0000490b1e00a986 */ /* 0x000fe2000c10110e */
[----:B------:R-:W-:Y:S02]  /*26250*/  ISETP.LT.OR P2, PT, R0, 0x4a, !P3 ;  /* 0x0000004a0000780c */ /* 0x000fe40005f41670 */
[----:B-1----:R-:W-:Y:S01]  /*26260*/  F2FP.SATFINITE.E5M2.F32.PACK_AB_MERGE_C R13, RZ, R3, RZ ;  /* 0x00000003ff0d723e */ /* 0x002fe200048060ff */
[----:B------:R-:W-:Y:S02]  /*26270*/  FMUL R4, R38, UR20 ;  /* 0x0000001426047c20 */ /* 0x000fe40008400000 */
[----:B------:R-:W3:Y:S01]  /*26280*/  LDL.LU R38, [R1+0x310] ;  /* 0x0003100001267983 */ /* 0x000ee20000300800 */
[----:B------:R-:W-:-:S03]  /*26290*/  F2FP.SATFINITE.E5M2.F32.PACK_AB_MERGE_C R7, RZ, R2, RZ ;  /* 0x00000002ff07723e */ /* 0x000fc600048060ff */
[----:B------:R0:W-:Y:S04]  /*262a0*/  @!P1 STG.E.U8 desc[UR14][R30.64+0x48], R9 ;  /* 0x000048091e009986 */ /* 0x0001e8000c10110e */
[----:B------:R1:W-:Y:S01]  /*262b0*/  @!P5 STG.E.U8 desc[UR14][R28.64+0x48], R5 ;  /* 0x000048051c00d986 */ /* 0x0003e2000c10110e */
[----:B0-----:R-:W-:-:S03]  /*262c0*/  F2FP.SATFINITE.E5M2.F32.PACK_AB_MERGE_C R9, RZ, R4, RZ ;  /* 0x00000004ff09723e */ /* 0x001fc600048060ff */
[----:B------:R0:W-:Y:S01]  /*262d0*/  @!P2 STG.E.U8 desc[UR14][R28.64+0x49], R7 ;  /* 0x000049071c00a986 */ /* 0x0001e2000c10110e */
[----:B--2---:R-:W-:-:S03]  /*262e0*/  FMUL R2, R37, UR20 ;  /* 0x0000001425027c20 */ /* 0x004fc60008400000 */
[----:B------:R-:W2:Y:S01]  /*262f0*/  LDL.LU R37, [R1+0x314] ;  /* 0x0003140001257983 */ /* 0x000ea20000300800 */
[----:B------:R-:W-:-:S03]  /*26300*/  FMUL R3, R39, UR20 ;  /* 0x0000001427037c20 */ /* 0x000fc60008400000 */
[----:B------:R-:W2:Y:S01]  /*26310*/  LDL.LU R39, [R1+0x318] ;  /* 0x0003180001277983 */ /* 0x000ea20000300800 */
[----:B-1----:R-:W-:Y:S02]  /*26320*/  F2FP.SATFINITE.E5M2.F32.PACK_AB_MERGE_C R5, RZ, R2, RZ ;  /* 0x00000002ff05723e */ /* 0x002fe400048060ff */
[----:B------:R-:W-:Y:S01]  /*26330*/  F2FP.SATFINITE.E5M2.F32.PACK_AB_MERGE_C R11, RZ, R3, RZ ;  /* 0x00000003ff0b723e */ /* 0x000fe200048060ff */
        /* <DEDUP_REMOVED lines=16> */
[----:B------:R-:W-:Y:S01]  /*26440*/  @!P2 STG.E.U8 desc[UR14][R28.64+0x51], R11 ;  /* 0x0000510b1c00a986 */ /* 0x000fe2000c10110e */
[----:B------:R-:W-:-:S05]  /*26450*/  ISETP.LT.OR P2, PT, R0, 0x5a, !P6 ;  /* 0x0000005a0000780c */ /* 0x000fca0007741670 */
[----:B------:R1:W-:Y:S01]  /*26460*/  @!P1 STG.E.U8 desc[UR14][R28.64+0x50], R5 ;  /* 0x000050051c009986 */ /* 0x0003e2000c10110e */
[----:B0-----:R-:W-:-:S03]  /*26470*/  F2FP.SATFINITE.E5M2.F32.PACK_AB_MERGE_C R9, RZ, R2, RZ ;  /* 0x00000002ff09723e */ /* 0x001fc600048060ff */
[----:B------:R0:W-:Y:S01]  /*26480*/  @!P5 STG.E.U8 desc[UR14][R30.64+0x58], R7 ;  /* 0x000058071e00d986 */ /* 0x0001e2000c10110e */
[----:B------:R-:W-:Y:S01]  /*26490*/  ISETP.LT.OR P5, PT, R0, 0x5a, !P3 ;  /* 0x0000005a0000780c */ /* 0x000fe20005fa1670 */
[----:B------:R-:W-:Y:S02]  /*264a0*/  FMUL R2, R38, UR20 ;  /* 0x0000001426027c20 */ /* 0x000fe40008400000 */
[----:B------:R-:W3:Y:S01]  /*264b0*/  LDL.LU R38, [R1+0x32c] ;  /* 0x00032c0001267983 */ /* 0x000ee20000300800 */
[----:B------:R-:W-:Y:S02]  /*264c0*/  F2FP.SATFINITE.E5M2.F32.PACK_AB_MERGE_C R13, RZ, R3, RZ ;  /* 0x00000003ff0d723e */ /* 0x000fe400048060ff */
[----:B-1----:R-:W-:Y:S02]  /*264d0*/  F2FP.SATFINITE.E5M2.F32.PACK_AB_MERGE_C R5, RZ, R4, RZ ;  /* 0x00000004ff05723e */ /* 0x002fe400048060ff */
[----:B0-----:R-:W-:Y:S01]  /*264e0*/  F2FP.SATFINITE.E5M2.F32.PACK_AB_MERGE_C R7, RZ, R2, RZ ;  /* 0x00000002ff07723e */ /* 0x001fe200048060ff */
[----:B------:R0:W-:Y:S04]  /*264f0*/  @!P2 STG.E.U8 desc[UR14][R30.64+0x59], R9 ;  /* 0x000059091e00a986 */ /* 0x0001e8000c10110e */
        /* <DEDUP_REMOVED lines=21> */
[----:B------:R-:W-:Y:S01]  /*26650*/  @!P2 STG.E.U8 desc[UR14][R30.64+0x61], R11 ;  /* 0x0000610b1e00a986 */ /* 0x000fe2000c10110e */
[----:B------:R-:W-:Y:S02]  /*26660*/  ISETP.LT.OR P2, PT, R0, 0x62, !P3 ;  /* 0x000000620000780c */ /* 0x000fe40005f41670 */
[----:B0-----:R-:W-:-:S07]  /*26670*/  F2FP.SATFINITE.E5M2.F32.PACK_AB_MERGE_C R13, RZ, R3, RZ ;  /* 0x00000003ff0d723e */ /* 0x001fce00048060ff */
[----:B------:R0:W-:Y:S01]  /*26680*/  @!P1 STG.E.U8 desc[UR14][R30.64+0x60], R7 ;  /* 0x000060071e009986 */ /* 0x0001e2000c10110e */
[----:B------:R-:W-:-:S03]  /*26690*/  ISETP.LT.OR P1, PT, R0, 0x69, !P6 ;  /* 0x000000690000780c */ /* 0x000fc60007721670 */
[----:B------:R1:W-:Y:S01]  /*266a0*/  @!P5 STG.E.U8 desc[UR14][R28.64+0x60], R9 ;  /* 0x000060091c00d986 */ /* 0x0003e2000c10110e */
[----:B------:R-:W-:Y:S01]  /*266b0*/  ISETP.LT.OR P5, PT, R0, 0x6a, !P6 ;  /* 0x0000006a0000780c */ /* 0x000fe200077a1670 */
[----:B------:R-:W-:Y:S02]  /*266c0*/  FMUL R3, R38, UR20 ;  /* 0x0000001426037c20 */ /* 0x000fe40008400000 */
[----:B------:R-:W3:Y:S01]  /*266d0*/  LDL.LU R38, [R1+0x348] ;  /* 0x0003480001267983 */ /* 0x000ee20000300800 */
[----:B0-----:R-:W-:Y:S02]  /*266e0*/  F2FP.SATFINITE.E5M2.F32.PACK_AB_MERGE_C R7, RZ, R4, RZ ;  /* 0x00000004ff07723e */ /* 0x001fe400048060ff */
[----:B------:R-:W-:Y:S02]  /*266f0*/  F2FP.SATFINITE.E5M2.F32.PACK_AB_MERGE_C R11, RZ, R3, RZ ;  /* 0x00000003ff0b723e */ /* 0x000fe400048060ff */
[----:B-1----:R-:W-:Y:S01]  /*26700*/  F2FP.SATFINITE.E5M2.F32.PACK_AB_MERGE_C R9, RZ, R2, RZ ;  /* 0x00000002ff09723e */ /* 0x002fe200048060ff */
        /* <DEDUP_REMOVED lines=64> */
[----:B------:R-:W-:-:S03]  /*26b10*/  ISETP.LT.OR P1, PT, R0, 0x81, !P3 ;  /* 0x000000810000780c */ /* 0x000fc60005f21670 */
        /* <DEDUP_REMOVED lines=186> */
[----:B------:R-:W-:Y:S01]  /*276c0*/  FMUL R3, R40, UR20 ;  /* 0x0000001428037c20 */ /* 0x000fe20008400000 */
[----:B0-----:R-:W-:-:S04]  /*276d0*/  F2FP.SATFINITE.E5M2.F32.PACK_AB_MERGE_C R5, RZ, R2, RZ ;  /* 0x00000002ff05723e */ /* 0x001fc800048060ff */
[----:B------:R-:W-:Y:S01]  /*276e0*/  F2FP.SATFINITE.E5M2.F32.PACK_AB_MERGE_C R13, RZ, R3, RZ ;  /* 0x00000003ff0d723e */ /* 0x000fe200048060ff */
[----:B----4-:R-:W-:Y:S02]  /*276f0*/  FMUL R4, R36, UR20 ;  /* 0x0000001424047c20 */ /* 0x010fe40008400000 */
[----:B------:R-:W4:Y:S03]  /*27700*/  LDL.LU R36, [R1+0x418] ;  /* 0x0004180001247983 */ /* 0x000f260000300800 */
[----:B-1----:R-:W-:Y:S01]  /*27710*/  F2FP.SATFINITE.E5M2.F32.PACK_AB_MERGE_C R7, RZ, R4, RZ ;  /* 0x00000004ff07723e */ /* 0x002fe200048060ff */
[----:B------:R-:W-:Y:S02]  /*27720*/  FMUL R2, R35, UR20 ;  /* 0x0000001423027c20 */ /* 0x000fe40008400000 */
        /* <DEDUP_REMOVED lines=8> */
[----:B------:R-:W-:-:S03]  /*277b0*/  ISETP.LT.OR P1, PT, R0, 0xd1, !P3 ;  /* 0x000000d10000780c */ /* 0x000fc60005f21670 */
[----:B------:R-:W3:Y:S04]  /*277c0*/  LDL.LU R42, [R1+0x42c] ;  /* 0x00042c00012a7983 */ /* 0x000ee80000300800 */
[----:B------:R-:W3:Y:S04]  /*277d0*/  LDL.LU R40, [R1+0x430] ;  /* 0x0004300001287983 */ /* 0x000ee80000300800 */
[----:B------:R0:W-:Y:S01]  /*277e0*/  @!P2 STG.E.U8 desc[UR14][R28.64+0xc9], R11 ;  /* 0x0000c90b1c00a986 */ /* 0x0001e2000c10110e */
[----:B------:R-:W-:-:S03]  /*277f0*/  ISETP.LT.OR P2, PT, R0, 0xd2, !P6 ;  /* 0x000000d20000780c */ /* 0x000fc60007741670 */
[----:B------:R1:W-:Y:S01]  /*27800*/  @!P5 STG.E.U8 desc[UR14][R30.64+0xd0], R9 ;  /* 0x0000d0091e00d986 */ /* 0x0003e2000c10110e */
[----:B------:R-:W-:Y:S02]  /*27810*/  ISETP.LT.OR P5, PT, R0, 0xd2, !P3 ;  /* 0x000000d20000780c */ /* 0x000fe40005fa1670 */
[----:B0-----:R-:W-:-:S07]  /*27820*/  F2FP.SATFINITE.E5M2.F32.PACK_AB_MERGE_C R11, RZ, R3, RZ ;  /* 0x00000003ff0b723e */ /* 0x001fce00048060ff */
[----:B------:R0:W-:Y:S01]  /*27830*/  @!P2 STG.E.U8 desc[UR14][R30.64+0xd1], R5 ;  /* 0x0000d1051e00a986 */ /* 0x0001e2000c10110e */
[C---:B------:R-:W-:Y:S02]  /*27840*/  ISETP.LT.OR P2, PT, R0.reuse, 0xda, !P6 ;  /* 0x000000da0000780c */ /* 0x040fe40007741670 */
[----:B-1----:R-:W-:Y:S01]  /*27850*/  F2FP.SATFINITE.E5M2.F32.PACK_AB_MERGE_C R9, RZ, R2, RZ ;  /* 0x00000002ff09723e */ /* 0x002fe200048060ff */
[----:B------:R-:W-:Y:S01]  /*27860*/  @!P1 STG.E.U8 desc[UR14][R28.64+0xd0], R13 ;  /* 0x0000d00d1c009986 */ /* 0x000fe2000c10110e */
[C---:B------:R-:W-:Y:S01]  /*27870*/  ISETP.LT.OR P1, PT, R0.reuse, 0xd9, !P6 ;  /* 0x000000d90000780c */ /* 0x040fe20007721670 */
[----:B------:R-:W-:Y:S02]  /*27880*/  FMUL R2, R39, UR20 ;  /* 0x0000001427027c20 */ /* 0x000fe40008400000 */
[----:B------:R1:W-:Y:S01]  /*27890*/  @!P5 STG.E.U8 desc[UR14][R28.64+0xd1], R7 ;  /* 0x0000d1071c00d986 */ /* 0x0003e2000c10110e */
[----:B------:R-:W-:Y:S01]  /*278a0*/  ISETP.LT.OR P5, PT, R0, 0xd9, !P3 ;  /* 0x000000d90000780c */ /* 0x000fe20005fa1670 */
[----:B------:R-:W-:-:S02]  /*278b0*/  FMUL R3, R38, UR20 ;  /* 0x0000001426037c20 */ /* 0x000fc40008400000 */
[----:B------:R-:W3:Y:S04]  /*278c0*/  LDL.LU R39, [R1+0x434] ;  /* 0x0004340001277983 */ /* 0x000ee80000300800 */
[----:B------:R-:W3:Y:S01]  /*278d0*/  LDL.LU R38, [R1+0x438] ;  /* 0x0004380001267983 */ /* 0x000ee20000300800 */
[----:B0-----:R-:W-:Y:S02]  /*278e0*/  F2FP.SATFINITE.E5M2.F32.PACK_AB_MERGE_C R5, RZ, R4, RZ ;  /* 0x00000004ff05723e */ /* 0x001fe400048060ff */
[----:B-1----:R-:W-:Y:S01]  /*278f0*/  F2FP.SATFINITE.E5M2.F32.PACK_AB_MERGE_C R7, RZ, R2, RZ ;  /* 0x00000002ff07723e */ /* 0x002fe200048060ff */
[----:B------:R0:W-:Y:S01]  /*27900*/  @!P1 STG.E.U8 desc[UR14][R30.64+0xd8], R9 ;  /* 0x0000d8091e009986 */ /* 0x0001e2000c10110e */
[----:B------:R-:W-:-:S03]  /*27910*/  F2FP.SATFINITE.E5M2.F32.PACK_AB_MERGE_C R13, RZ, R3, RZ ;  /* 0x00000003ff0d723e */ /* 0x000fc600048060ff */
[----:B------:R-:W-:Y:S04]  /*27920*/  @!P2 STG.E.U8 desc[UR14][R30.64+0xd9], R11 ;  /* 0x0000d90b1e00a986 */ /* 0x000fe8000c10110e */
[----:B------:R1:W-:Y:S01]  /*27930*/  @!P5 STG.E.U8 desc[UR14][R28.64+0xd8], R5 ;  /* 0x0000d8051c00d986 */ /* 0x0003e2000c10110e */
[----:B--2---:R-:W-:-:S03]  /*27940*/  FMUL R4, R37, UR20 ;  /* 0x0000001425047c20 */ /* 0x004fc60008400000 */
[----:B------:R-:W2:Y:S02]  /*27950*/  LDL.LU R37, [R1+0x43c] ;  /* 0x00043c0001257983 */ /* 0x000ea40000300800 */
[----:B0-----:R-:W-:Y:S01]  /*27960*/  F2FP.SATFINITE.E5M2.F32.PACK_AB_MERGE_C R9, RZ, R4, RZ ;  /* 0x00000004ff09723e */ /* 0x001fe200048060ff */
        /* <DEDUP_REMOVED lines=15> */
[----:B------:R-:W-:-:S03]  /*27a60*/  ISETP.LT.OR P1, PT, R0, 0xe1, !P3 ;  /* 0x000000e10000780c */ /* 0x000fc60005f21670 */
[----:B------:R1:W-:Y:S01]  /*27a70*/  @!P5 STG.E.U8 desc[UR14][R30.64+0xe1], R9 ;  /* 0x0000e1091e00d986 */ /* 0x0003e2000c10110e */
[----:B------:R-:W-:Y:S02]  /*27a80*/  ISETP.LT.OR P5, PT, R0, 0xe9, !P6 ;  /* 0x000000e90000780c */ /* 0x000fe400077a1670 */
[----:B------:R-:W-:Y:S02]  /*27a90*/  F2FP.SATFINITE.E5M2.F32.PACK_AB_MERGE_C R11, RZ, R3, RZ ;  /* 0x00000003ff0b723e */ /* 0x000fe400048060ff */
[----:B0-----:R-:W-:-:S03]  /*27aa0*/  F2FP.SATFINITE.E5M2.F32.PACK_AB_MERGE_C R7, RZ, R4, RZ ;  /* 0x00000004ff07723e */ /* 0x001fc600048060ff */
[----:B------:R-:W-:Y:S01]  /*27ab0*/  @!P2 STG.E.U8 desc[UR14][R28.64+0xe1], R11 ;  /* 0x0000e10b1c00a986 */ /* 0x000fe2000c10110e */
[----:B------:R-:W-:-:S03]  /*27ac0*/  ISETP.LT.OR P2, PT, R0, 0xea, !P6 ;  /* 0x000000ea0000780c */ /* 0x000fc60007741670 */
[----:B------:R0:W-:Y:S01]  /*27ad0*/  @!P1 STG.E.U8 desc[UR14][R28.64+0xe0], R5 ;  /* 0x0000e0051c009986 */ /* 0x0001e2000c10110e */
[----:B------:R-:W-:-:S03]  /*27ae0*/  ISETP.LT.OR P1, PT, R0, 0xe9, !P3 ;  /* 0x000000e90000780c */ /* 0x000fc60005f21670 */
[----:B------:R0:W-:Y:S01]  /*27af0*/  @!P5 STG.E.U8 desc[UR14][R30.64+0xe8], R7 ;  /* 0x0000e8071e00d986 */ /* 0x0001e2000c10110e */
[----:B------:R-:W-:Y:S01]  /*27b00*/  ISETP.LT.OR P5, PT, R0, 0xea, !P3 ;  /* 0x000000ea0000780c */ /* 0x000fe20005fa1670 */
[----:B------:R-:W-:Y:S01]  /*27b10*/  FMUL R3, R43, UR20 ;  /* 0x000000142b037c20 */ /* 0x000fe20008400000 */
[----:B------:R-:W-:Y:S01]  /*27b20*/  FMUL R4, R42, UR20 ;  /* 0x000000142a047c20 */ /* 0x000fe20008400000 */
[----:B-1----:R-:W-:-:S03]  /*27b30*/  F2FP.SATFINITE.E5M2.F32.PACK_AB_MERGE_C R9, RZ, R2, RZ ;  /* 0x00000002ff09723e */ /* 0x002fc600048060ff */
[----:B------:R-:W-:Y:S02]  /*27b40*/  F2FP.SATFINITE.E5M2.F32.PACK_AB_MERGE_C R13, RZ, R3, RZ ;  /* 0x00000003ff0d723e */ /* 0x000fe400048060ff */
[----:B0-----:R-:W-:Y:S01]  /*27b50*/  F2FP.SATFINITE.E5M2.F32.PACK_AB_MERGE_C R5, RZ, R4, RZ ;  /* 0x00000004ff05723e */ /* 0x001fe200048060ff */
[----:B------:R0:W-:Y:S01]  /*27b60*/  @!P2 STG.E.U8 desc[UR14][R30.64+0xe9], R9 ;  /* 0x0000e9091e00a986 */ /* 0x0001e2000c10110e */
[----:B------:R-:W-:-:S03]  /*27b70*/  ISETP.LT.OR P2, PT, R0, 0xf1, !P3 ;  /* 0x000000f10000780c */ /* 0x000fc60005f41670 */
[----:B------:R-:W-:Y:S01]  /*27b80*/  @!P1 STG.E.U8 desc[UR14][R28.64+0xe8], R13 ;  /* 0x0000e80d1c009986 */ /* 0x000fe2000c10110e */
[----:B------:R-:W-:-:S03]  /*27b90*/  ISETP.LT.OR P1, PT, R0, 0xf1, !P6 ;  /* 0x000000f10000780c */ /* 0x000fc60007721670 */
[----:B------:R-:W-:Y:S01]  /*27ba0*/  @!P5 STG.E.U8 desc[UR14][R28.64+0xe9], R5 ;  /* 0x0000e9051c00d986 */ /* 0x000fe2000c10110e */
[----:B------:R-:W-:Y:S01]  /*27bb0*/  ISETP.LT.OR P5, PT, R0, 0xf2, !P6 ;  /* 0x000000f20000780c */ /* 0x000fe200077a1670 */
[----:B------:R-:W-:Y:S01]  /*27bc0*/  FMUL R2, R40, UR20 ;  /* 0x0000001428027c20 */ /* 0x000fe20008400000 */
[----:B------:R-:W-:Y:S01]  /*27bd0*/  FMUL R3, R39, UR20 ;  /* 0x0000001427037c20 */ /* 0x000fe20008400000 */
[----:B------:R-:W-:-:S03]  /*27be0*/  FMUL R4, R38, UR20 ;  /* 0x0000001426047c20 */ /* 0x000fc60008400000 */
[----:B------:R-:W-:Y:S02]  /*27bf0*/  F2FP.SATFINITE.E5M2.F32.PACK_AB_MERGE_C R7, RZ, R2, RZ ;  /* 0x00000002ff07723e */ /* 0x000fe400048060ff */
[----:B------:R-:W-:Y:S02]  /*27c00*/  F2FP.SATFINITE.E5M2.F32.PACK_AB_MERGE_C R11, RZ, R3, RZ ;  /* 0x00000003ff0b723e */ /* 0x000fe400048060ff */
[----:B0-----:R-:W-:Y:S01]  /*27c10*/  F2FP.SATFINITE.E5M2.F32.PACK_AB_MERGE_C R9, RZ, R4, RZ ;  /* 0x00000004ff09723e */ /* 0x001fe200048060ff */
[----:B------:R0:W-:Y:S01]  /*27c20*/  @!P1 STG.E.U8 desc[UR14][R30.64+0xf0], R7 ;  /* 0x0000f0071e009986 */ /* 0x0001e2000c10110e */
[----:B------:R-:W-:-:S03]  /*27c30*/  ISETP.LT.OR P1, PT, R0, 0xf9, !P6 ;  /* 0x000000f90000780c */ /* 0x000fc60007721670 */
[----:B------:R1:W-:Y:S01]  /*27c40*/  @!P5 STG.E.U8 desc[UR14][R30.64+0xf1], R11 ;  /* 0x0000f10b1e00d986 */ /* 0x0003e2000c10110e */
[C---:B------:R-:W-:Y:S02]  /*27c50*/  ISETP.LT.OR P5, PT, R0.reuse, 0xf2, !P3 ;  /* 0x000000f20000780c */ /* 0x040fe40005fa1670 */
[C---:B------:R-:W-:Y:S01]  /*27c60*/  ISETP.LT.OR P6, PT, R0.reuse, 0xfa, !P6 ;  /* 0x000000fa0000780c */ /* 0x040fe200077c1670 */
[----:B------:R1:W-:Y:S01]  /*27c70*/  @!P2 STG.E.U8 desc[UR14][R28.64+0xf0], R9 ;  /* 0x0000f0091c00a986 */ /* 0x0003e2000c10110e */
[C---:B------:R-:W-:Y:S02]  /*27c80*/  ISETP.LT.OR P2, PT, R0.reuse, 0xf9, !P3 ;  /* 0x000000f90000780c */ /* 0x040fe40005f41670 */
[----:B------:R-:W-:Y:S01]  /*27c90*/  ISETP.LT.OR P3, PT, R0, 0xfa, !P3 ;  /* 0x000000fa0000780c */ /* 0x000fe20005f61670 */
[----:B--2---:R-:W-:-:S05]  /*27ca0*/  FMUL R0, R37, UR20 ;  /* 0x0000001425007c20 */ /* 0x004fca0008400000 */
[----:B0-----:R-:W-:-:S05]  /*27cb0*/  F2FP.SATFINITE.E5M2.F32.PACK_AB_MERGE_C R7, RZ, R0, RZ ;  /* 0x00000000ff07723e */ /* 0x001fca00048060ff */
[----:B------:R0:W-:Y:S01]  /*27cc0*/  @!P5 STG.E.U8 desc[UR14][R28.64+0xf1], R7 ;  /* 0x0000f1071c00d986 */ /* 0x0001e2000c10110e */
[----:B----4-:R-:W-:Y:S01]  /*27cd0*/  FMUL R2, R36, UR20 ;  /* 0x0000001424027c20 */ /* 0x010fe20008400000 */
[----:B------:R-:W-:Y:S01]  /*27ce0*/  FMUL R3, R35, UR20 ;  /* 0x0000001423037c20 */ /* 0x000fe20008400000 */
[----:B---3--:R-:W-:Y:S01]  /*27cf0*/  FMUL R4, R33, UR20 ;  /* 0x0000001421047c20 */ /* 0x008fe20008400000 */
[----:B------:R-:W-:Y:S02]  /*27d00*/  FMUL R5, R32, UR20 ;  /* 0x0000001420057c20 */ /* 0x000fe40008400000 */
[----:B-1----:R-:W-:Y:S02]  /*27d10*/  F2FP.SATFINITE.E5M2.F32.PACK_AB_MERGE_C R11, RZ, R2, RZ ;  /* 0x00000002ff0b723e */ /* 0x002fe400048060ff */
[----:B------:R-:W-:Y:S02]  /*27d20*/  F2FP.SATFINITE.E5M2.F32.PACK_AB_MERGE_C R3, RZ, R3, RZ ;  /* 0x00000003ff03723e */ /* 0x000fe400048060ff */
[----:B------:R-:W-:-:S02]  /*27d30*/  F2FP.SATFINITE.E5M2.F32.PACK_AB_MERGE_C R9, RZ, R4, RZ ;  /* 0x00000004ff09723e */ /* 0x000fc400048060ff */
[----:B------:R-:W-:Y:S01]  /*27d40*/  F2FP.SATFINITE.E5M2.F32.PACK_AB_MERGE_C R5, RZ, R5, RZ ;  /* 0x00000005ff05723e */ /* 0x000fe200048060ff */
[----:B------:R0:W-:Y:S04]  /*27d50*/  @!P1 STG.E.U8 desc[UR14][R30.64+0xf8], R11 ;  /* 0x0000f80b1e009986 */ /* 0x0001e8000c10110e */
[----:B------:R0:W-:Y:S04]  /*27d60*/  @!P6 STG.E.U8 desc[UR14][R30.64+0xf9], R3 ;  /* 0x0000f9031e00e986 */ /* 0x0001e8000c10110e */
[----:B------:R0:W-:Y:S04]  /*27d70*/  @!P2 STG.E.U8 desc[UR14][R28.64+0xf8], R9 ;  /* 0x0000f8091c00a986 */ /* 0x0001e8000c10110e */
[----:B------:R0:W-:Y:S02]  /*27d80*/  @!P3 STG.E.U8 desc[UR14][R28.64+0xf9], R5 ;  /* 0x0000f9051c00b986 */ /* 0x0001e4000c10110e */
.L_x_551:
[----:B------:R-:W-:Y:S05]  /*27d90*/  BSYNC B0 ;  /* 0x0000000000007941 */ /* 0x000fea0003800000 */
.L_x_37:
[----:B0-2---:R-:W2:Y:S04]  /*27da0*/  LDL.LU R3, [R1+0x454] ;  /* 0x0004540001037983 */ /* 0x005ea80000300800 */
[----:B-----5:R-:W2:Y:S01]  /*27db0*/  LDL.LU R2, [R1+0x458] ;  /* 0x0004580001027983 */ /* 0x020ea20000300800 */
[----:B------:R-:W-:Y:S01]  /*27dc0*/  ULDC UR6, c[0x0][0xc] ;  /* 0x0000030000067ab9 */ /* 0x000fe20000000800 */
[----:B------:R-:W-:Y:S01]  /*27dd0*/  ULDC UR7, c[0x0][0x10] ;  /* 0x0000040000077ab9 */ /* 0x000fe20000000800 */
[----:B---34-:R-:W2:Y:S01]  /*27de0*/  LDC R5, c[0x0][0x14] ;  /* 0x00000500ff057b82 */ /* 0x018ea20000000800 */
[----:B------:R-:W-:Y:S01]  /*27df0*/  UIMAD.WIDE.U32 UR6, UR6, UR7, URZ ;  /* 0x00000007060672a5 */ /* 0x000fe2000f8e003f */
[----:B------:R-:W-:Y:S01]  /*27e00*/  PRMT R0, RZ, 0x7610, R0 ;  /* 0x00007610ff007816 */ /* 0x000fe20000000000 */
[----:B------:R-:W-:-:S04]  /*27e10*/  UMOV UR9, 0xffffffff ;  /* 0xffffffff00097882 */ /* 0x000fc80000000000 */
[----:B--2---:R-:W-:-:S04]  /*27e20*/  IMAD.WIDE.U32 R2, R5, UR6, R2 ;  /* 0x0000000605027c25 */ /* 0x004fc8000f8e0002 */
[----:B------:R-:W-:Y:S01]  /*27e30*/  IMAD R5, R5, UR7, RZ ;  /* 0x0000000705057c24 */ /* 0x000fe2000f8e02ff */
[----:B------:R-:W-:Y:S01]  /*27e40*/  ULDC.64 UR6, c[0x0][0x650] ;  /* 0x0001940000067ab9 */ /* 0x000fe20000000a00 */
[----:B------:R-:W-:Y:S01]  /*27e50*/  IMAD.MOV.U32 R11, RZ, RZ, R2 ;  /* 0x000000ffff0b7224 */ /* 0x000fe200078e0002 */
[----:B------:R-:W-:Y:S01]  /*27e60*/  ISETP.GE.U32.AND P1, PT, R2, UR6, PT ;  /* 0x0000000602007c0c */ /* 0x000fe2000bf26070 */
[----:B------:R-:W-:Y:S02]  /*27e70*/  IMAD.IADD R13, R3, 0x1, R5 ;  /* 0x00000001030d7824 */ /* 0x000fe400078e0205 */
[----:B------:R-:W-:-:S03]  /*27e80*/  IMAD.MOV.U32 R2, RZ, RZ, -0x1 ;  /* 0xffffffffff027424 */ /* 0x000fc600078e00ff */
[----:B------:R0:W-:Y:S01]  /*27e90*/  STL [R1+0x454], R13 ;  /* 0x0004540d01007387 */ /* 0x0001e20000100800 */
[----:B------:R-:W-:-:S03]  /*27ea0*/  ISETP.GE.U32.AND.EX P1, PT, R13, UR7, PT, P1 ;  /* 0x000000070d007c0c */ /* 0x000fc6000bf26110 */
[----:B------:R0:W-:Y:S04]  /*27eb0*/  STL [R1+0x458], R11 ;  /* 0x0004580b01007387 */ /* 0x0001e80000100800 */
[----:B------:R0:W-:Y:S06]  /*27ec0*/  STL [R1+0x45c], R2 ;  /* 0x00045c0201007387 */ /* 0x0001ec0000100800 */
[----:B------:R-:W-:Y:S05]  /*27ed0*/  @P1 BRA `(.L_x_552) ;  /* 0x0000000400741947 */ /* 0x000fea0003800000 */
[----:B------:R-:W2:Y:S01]  /*27ee0*/  S2R R8, SR_CTAID.X ;  /* 0x0000000000087919 */ /* 0x000ea20000002500 */
[----:B------:R-:W-:Y:S01]  /*27ef0*/  ULDC.64 UR18, c[0x0][0x628] ;  /* 0x00018a0000127ab9 */ /* 0x000fe20000000a00 */
[----:B------:R-:W3:Y:S01]  /*27f00*/  LDC R9, c[0x0][0x144] ;  /* 0x00005100ff097b82 */ /* 0x000ee20000000800 */
[----:B------:R-:W-:Y:S01]  /*27f10*/  ULDC UR6, c[0x0][0x150] ;  /* 0x0000540000067ab9 */ /* 0x000fe20000000800 */
[----:B------:R-:W4:Y:S01]  /*27f20*/  S2R R12, SR_CTAID.Y ;  /* 0x00000000000c7919 */ /* 0x000f220000002600 */
[----:B------:R-:W-:Y:S01]  /*27f30*/  ISETP.NE.U32.AND P1, PT, RZ, UR18, PT ;  /* 0x00000012ff007c0c */ /* 0x000fe2000bf25070 */
[----:B------:R-:W-:Y:S01]  /*27f40*/  ULDC UR23, c[0x0][0x630] ;  /* 0x00018c0000177ab9 */ /* 0x000fe20000000800 */
[----:B------:R-:W-:Y:S02]  /*27f50*/  R2UR UR16, R11 ;  /* 0x000000000b1072ca */ /* 0x000fe400000e0000 */
[----:B------:R-:W-:Y:S01]  /*27f60*/  ISETP.NE.AND.EX P1, PT, RZ, UR19, PT, P1 ;  /* 0x00000013ff007c0c */ /* 0x000fe2000bf25310 */
[----:B------:R-:W0:Y:S01]  /*27f70*/  LDC.64 R6, c[0x0][0x620] ;  /* 0x00018800ff067b82 */ /* 0x000e220000000a00 */
[----:B------:R-:W-:-:S02]  /*27f80*/  R2UR UR17, R13 ;  /* 0x000000000d1172ca */ /* 0x000fc400000e0000 */
[----:B--2---:R-:W-:-:S05]  /*27f90*/  I2FP.F32.U32 R0, R8 ;  /* 0x0000000800007245 */ /* 0x004fca0000201000 */
[----:B------:R-:W-:-:S06]  /*27fa0*/  FMUL R0, R0, UR6 ;  /* 0x0000000600007c20 */ /* 0x000fcc0008400000 */
[----:B------:R-:W2:Y:S01]  /*27fb0*/  F2I.U32.TRUNC.NTZ R0, R0 ;  /* 0x0000000000007305 */ /* 0x000ea2000020f000 */
[----:B----4-:R-:W-:Y:S05]  /*27fc0*/  @!P1 BRA `(.L_x_553) ;  /* 0x0000000000309947 */ /* 0x010fea0003800000 */
        /* <DEDUP_REMOVED lines=12> */
.L_x_553:
[----:B------:R-:W-:Y:S01]  /*28090*/  USHF.R.U64 UR9, UR16, UR23, UR17 ;  /* 0x0000001710097299 */ /* 0x000fe20008001211 */
[----:B------:R-:W4:Y:S01]  /*280a0*/  LDC.64 R22, c[0x0][0x640] ;  /* 0x00019000ff167b82 */ /* 0x000f220000000a00 */
[----:B------:R-:W-:Y:S01]  /*280b0*/  USHF.R.U32.HI UR6, URZ, UR23, UR17 ;  /* 0x000000173f067299 */ /* 0x000fe20008011611 */
[----:B--2---:R-:W-:Y:S02]  /*280c0*/  IMAD.MOV R10, RZ, RZ, -R0 ;  /* 0x000000ffff0a7224 */ /* 0x004fe400078e0a00 */
[----:B0-----:R-:W-:Y:S01]  /*280d0*/  IMAD.MOV.U32 R2, RZ, RZ, R11 ;  /* 0x000000ffff027224 */ /* 0x001fe200078e000b */
[----:B------:R-:W-:Y:S01]  /*280e0*/  IADD3 R5, P1, RZ, -UR9, RZ ;  /* 0x80000009ff057c10 */ /* 0x000fe2000ff3e0ff */
[----:B---3--:R-:W-:Y:S02]  /*280f0*/  IMAD R18, R9, R10, R8 ;  /* 0x0000000a09127224 */ /* 0x008fe400078e0208 */
[----:B------:R-:W0:Y:S02]  /*28100*/  LDC R4, c[0x0][0x618] ;  /* 0x00018600ff047b82 */ /* 0x000e240000000800 */
[----:B------:R-:W-:Y:S01]  /*28110*/  IMAD.X R3, RZ, RZ, ~UR6, P1 ;  /* 0x80000006ff037e24 */ /* 0x000fe200088e06ff */
[----:B------:R-:W-:-:S03]  /*28120*/  ULDC UR6, c[0x0][0x154] ;  /* 0x0000550000067ab9 */ /* 0x000fc60000000800 */
[-C--:B------:R-:W-:Y:S02]  /*28130*/  IMAD R0, R3, R6.reuse, RZ ;  /* 0x0000000603007224 */ /* 0x080fe400078e02ff */
[----:B------:R-:W2:Y:S01]  /*28140*/  LDC R14, c[0x0][0x608] ;  /* 0x00018200ff0e7b82 */ /* 0x000ea20000000800 */
[----:B------:R-:W-:Y:S02]  /*28150*/  IMAD.MOV.U32 R3, RZ, RZ, R13 ;  /* 0x000000ffff037224 */ /* 0x000fe400078e000d */
[----:B------:R-:W-:-:S05]  /*28160*/  IMAD.WIDE.U32 R2, R5, R6, R2 ;  /* 0x0000000605027225 */ /* 0x000fca00078e0002 */
[----:B------:R-:W3:Y:S01]  /*28170*/  LDC R20, c[0x0][0x658] ;  /* 0x00019600ff147b82 */ /* 0x000ee20000000800 */
[----:B------:R-:W-:Y:S01]  /*28180*/  IMAD R5, R5, R7, R0 ;  /* 0x0000000705057224 */ /* 0x000fe200078e0200 */
[----:B------:R-:W-:Y:S01]  /*28190*/  I2FP.F32.U32 R0, R12 ;  /* 0x0000000c00007245 */ /* 0x000fe20000201000 */
[----:B------:R-:W-:Y:S01]  /*281a0*/  IMAD.MOV.U32 R7, RZ, RZ, 0x1 ;  /* 0x00000001ff077424 */ /* 0x000fe200078e00ff */
[----:B----4-:R-:W-:Y:S01]  /*281b0*/  ISETP.NE.U32.AND P1, PT, R22, RZ, PT ;  /* 0x000000ff1600720c */ /* 0x010fe20003f25070 */
[----:B------:R-:W-:Y:S02]  /*281c0*/  IMAD.IADD R3, R3, 0x1, R5 ;  /* 0x0000000103037824 */ /* 0x000fe400078e0205 */
[----:B------:R-:W-:Y:S01]  /*281d0*/  FMUL R0, R0, UR6 ;  /* 0x0000000600007c20 */ /* 0x000fe20008400000 */
[----:B------:R-:W4:Y:S01]  /*281e0*/  LDC R15, c[0x0][0x148] ;  /* 0x00005200ff0f7b82 */ /* 0x000f220000000800 */
[----:B------:R-:W-:Y:S01]  /*281f0*/  ISETP.NE.AND.EX P1, PT, R23, RZ, PT, P1 ;  /* 0x000000ff1700720c */ /* 0x000fe20003f25310 */
[----:B------:R-:W-:Y:S01]  /*28200*/  IMAD.MOV.U32 R5, RZ, RZ, -0x1 ;  /* 0xffffffffff057424 */ /* 0x000fe200078e00ff */
[-CC-:B0-----:R-:W-:Y:S01]  /*28210*/  SHF.R.U64 R10, R2, R4.reuse, R3.reuse ;  /* 0x00000004020a7219 */ /* 0x181fe20000001203 */
[----:B------:R0:W0:Y:S01]  /*28220*/  F2I.U32.TRUNC.NTZ R13, R0 ;  /* 0x00000000000d7305 */ /* 0x000022000020f000 */
[----:B------:R-:W-:-:S03]  /*28230*/  SHF.R.U32.HI R3, RZ, R4, R3 ;  /* 0x00000004ff037219 */ /* 0x000fc60000011603 */
[----:B------:R-:W0:Y:S01]  /*28240*/  LDC R16, c[0x0][0x600] ;  /* 0x00018000ff107b82 */ /* 0x000e220000000800 */
[-CC-:B--2---:R-:W-:Y:S02]  /*28250*/  SHF.R.U64 R8, R10, R14.reuse, R3.reuse ;  /* 0x0000000e0a087219 */ /* 0x184fe40000001203 */
[----:B------:R-:W-:-:S05]  /*28260*/  SHF.R.U32.HI R3, RZ, R14, R3 ;  /* 0x0000000eff037219 */ /* 0x000fca0000011603 */
[----:B------:R-:W2:Y:S01]  /*28270*/  LDC R17, c[0x0][0x648] ;  /* 0x00019200ff117b82 */ /* 0x000ea20000000800 */
[-CC-:B---3--:R-:W-:Y:S02]  /*28280*/  SHF.R.U64 R11, R8, R20.reuse, R3.reuse ;  /* 0x00000014080b7219 */ /* 0x188fe40000001203 */
[-C--:B------:R-:W-:Y:S02]  /*28290*/  SHF.L.U32 R5, R5, R20.reuse, RZ ;  /* 0x0000001405057219 */ /* 0x080fe400000006ff */
[-C--:B------:R-:W-:Y:S01]  /*282a0*/  SHF.R.U32.HI R3, RZ, R20.reuse, R3 ;  /* 0x00000014ff037219 */ /* 0x080fe20000011603 */
[----:B------:R-:W-:Y:S01]  /*282b0*/  IMAD.MOV.U32 R2, RZ, RZ, R11 ;  /* 0x000000ffff027224 */ /* 0x000fe200078e000b */
[----:B------:R-:W-:Y:S01]  /*282c0*/  SHF.L.U32 R20, R7, R20, RZ ;  /* 0x0000001407147219 */ /* 0x000fe200000006ff */
[----:B------:R-:W3:Y:S01]  /*282d0*/  LDC R19, c[0x0][0x638] ;  /* 0x00018e00ff137b82 */ /* 0x000ee20000000800 */
[----:B------:R-:W-:-:S07]  /*282e0*/  LOP3.LUT R41, RZ, R5, RZ, 0x33, !PT ;  /* 0x00000005ff297212 */ /* 0x000fce00078e33ff */
[----:B------:R-:W0:Y:S01]  /*282f0*/  LDC R21, c[0x0][0x610] ;  /* 0x00018400ff157b82 */ /* 0x000e220000000800 */
[----:B------:R-:W-:Y:S05]  /*28300*/  @!P1 BRA `(.L_x_554) ;  /* 0x0000000000289947 */ /* 0x000fea0003800000 */
[----:B0-----:R-:W0:Y:S02]  /*28310*/  LDC R0, c[0x0][0x64c] ;  /* 0x00019300ff007b82 */ /* 0x001e240000000800 */
[----:B0-----:R-:W-:-:S05]  /*28320*/  IADD3 R7, P1, R11, R0, RZ ;  /* 0x000000000b077210 */ /* 0x001fca0007f3e0ff */
        /* <DEDUP_REMOVED lines=8> */
.L_x_554:
[----:B0-2---:R-:W-:Y:S01]  /*283b0*/  SHF.R.U64 R0, R2, R17, R3 ;  /* 0x0000001102007219 */ /* 0x005fe20000001203 */
[----:B------:R-:W-:Y:S01]  /*283c0*/  VIADD R3, R16, 0xffffffff ;  /* 0xffffffff10037836 */ /* 0x000fe20000000000 */
[----:B------:R-:W-:Y:S01]  /*283d0*/  LOP3.LUT R41, R8, R41, RZ, 0xc0, !PT ;  /* 0x0000002908297212 */ /* 0x000fe200078ec0ff */
[----:B------:R-:W-:Y:S02]  /*283e0*/  IMAD.MOV R13, RZ, RZ, -R13 ;  /* 0x000000ffff0d7224 */ /* 0x000fe400078e0a0d */
[----:B------:R-:W-:Y:S01]  /*283f0*/  IMAD.MOV R2, RZ, RZ, -R0 ;  /* 0x000000ffff027224 */ /* 0x000fe200078e0a00 */
[----:B------:R-:W-:Y:S01]  /*28400*/  LOP3.LUT R3, R10, R3, RZ, 0xc0, !PT ;  /* 0x000000030a037212 */ /* 0x000fe200078ec0ff */
[----:B------:R-:W-:Y:S02]  /*28410*/  IMAD R41, R20, R0, R41 ;  /* 0x0000000014297224 */ /* 0x000fe400078e0229 */
[----:B----4-:R-:W-:Y:S02]  /*28420*/  @P4 IMAD R18, R15, R13, R12 ;  /* 0x0000000d0f124224 */ /* 0x010fe400078e020c */
[----:B---3--:R-:W-:-:S02]  /*28430*/  IMAD R0, R2, R19, R11 ;  /* 0x0000001302007224 */ /* 0x008fc400078e020b */
[----:B------:R-:W-:Y:S02]  /*28440*/  IMAD R41, R41, R21, R18 ;  /* 0x0000001529297224 */ /* 0x000fe400078e0212 */
[----:B------:R-:W-:Y:S02]  /*28450*/  IMAD R2, R0, R16, R3 ;  /* 0x0000001000027224 */ /* 0x000fe400078e0203 */
[----:B------:R-:W-:-:S03]  /*28460*/  IMAD.MOV.U32 R4, RZ, RZ, 0x1 ;  /* 0x00000001ff047424 */ /* 0x000fc600078e00ff */
[----:B------:R-:W-:Y:S02]  /*28470*/  SEL R3, R2, R41, !P4 ;  /* 0x0000002902037207 */ /* 0x000fe40006000000 */
[----:B------:R-:W-:Y:S02]  /*28480*/  PRMT R0, R4, 0x7610, R0 ;  /* 0x0000761004007816 */ /* 0x000fe40000000000 */
[----:B------:R-:W-:Y:S01]  /*28490*/  SEL R41, R41, R2, !P4 ;  /* 0x0000000229297207 */ /* 0x000fe20006000000 */
[----:B------:R2:W-:Y:S06]  /*284a0*/  STL [R1+0x45c], R3 ;  /* 0x00045c0301007387 */ /* 0x0005ec0000100800 */
.L_x_552:
[----:B------:R3:W-:Y:S01]  /*284b0*/  STL [R1+0x460], R41 ;  /* 0x0004602901007387 */ /* 0x0007e20000100800 */
[----:B------:R-:W-:-:S13]  /*284c0*/  LOP3.LUT P1, RZ, R0, 0xff, RZ, 0xc0, !PT ;  /* 0x000000ff00ff7812 */ /* 0x000fda000782c0ff */
[----:B---3--:R-:W-:Y:S05]  /*284d0*/  @P1 BRA `(.L_x_555) ;  /* 0xfffffd8c005c1947 */ /* 0x008fea000383ffff */
[----:B------:R-:W-:Y:S05]  /*284e0*/  EXIT ;  /* 0x000000000000794d */ /* 0x000fea0003800000 */
.L_x_7:
[----:B------:R-:W2:Y:S01]  /*284f0*/  LDL R20, [R1+0x458] ;  /* 0x0004580001147983 */ /* 0x000ea20000100800 */
[----:B0-----:R-:W-:-:S03]  /*28500*/  ULDC.64 UR4, c[0x0][0x650] ;  /* 0x0001940000047ab9 */ /* 0x001fc60000000a00 */
[----:B------:R-:W3:Y:S01]  /*28510*/  LDL R163, [R1+0x454] ;  /* 0x0004540001a37983 */ /* 0x000ee20000100800 */
[----:B------:R-:W-:Y:S01]  /*28520*/  PRMT R0, RZ, 0x7610, R0 ;  /* 0x00007610ff007816 */ /* 0x000fe20000000000 */
[----:B------:R-:W-:Y:S02]  /*28530*/  IMAD.MOV.U32 R12, RZ, RZ, -0x1 ;  /* 0xffffffffff0c7424 */ /* 0x000fe400078e00ff */
[----:B------:R-:W-:Y:S02]  /*28540*/  IMAD.MOV.U32 R4, RZ, RZ, -0x1 ;  /* 0xffffffffff047424 */ /* 0x000fe400078e00ff */
[----:B------:R-:W-:Y:S01]  /*28550*/  IMAD.MOV.U32 R11, RZ, RZ, -0x1 ;  /* 0xffffffffff0b7424 */ /* 0x000fe200078e00ff */
[----:B--2---:R-:W-:-:S04]  /*28560*/  ISETP.GE.U32.AND P0, PT, R20, UR4, PT ;  /* 0x0000000414007c0c */ /* 0x004fc8000bf06070 */
[----:B---3--:R-:W-:-:S13]  /*28570*/  ISETP.GE.U32.AND.EX P0, PT, R163, UR5, PT, P0 ;  /* 0x00000005a3007c0c */ /* 0x008fda000bf06100 */
[----:B------:R-:W-:Y:S05]  /*28580*/  @P0 BRA `(.L_x_556) ;  /* 0x0000000400300947 */ /* 0x000fea0003800000 */
[----:B------:R-:W0:Y:S01]  /*28590*/  LDC.64 R16, c[0x0][0x628] ;  /* 0x00018a00ff107b82 */ /* 0x000e220000000a00 */
[----:B-1----:R-:W-:Y:S02]  /*285a0*/  IMAD.MOV.U32 R8, RZ, RZ, R20 ;  /* 0x000000ffff087224 */ /* 0x002fe400078e0014 */
[----:B------:R-:W-:-:S05]  /*285b0*/  IMAD.MOV.U32 R9, RZ, RZ, R163 ;  /* 0x000000ffff097224 */ /* 0x000fca00078e00a3 */
[----:B------:R-:W1:Y:S08]  /*285c0*/  LDC R12, c[0x0][0x630] ;  /* 0x00018c00ff0c7b82 */ /* 0x000e700000000800 */
[----:B------:R-:W2:Y:S01]  /*285d0*/  LDC.64 R18, c[0x0][0x620] ;  /* 0x00018800ff127b82 */ /* 0x000ea20000000a00 */
[----:B0-----:R-:W-:-:S04]  /*285e0*/  ISETP.NE.U32.AND P0, PT, R16, RZ, PT ;  /* 0x000000ff1000720c */ /* 0x001fc80003f05070 */
[----:B------:R-:W-:-:S13]  /*285f0*/  ISETP.NE.AND.EX P0, PT, R17, RZ, PT, P0 ;  /* 0x000000ff1100720c */ /* 0x000fda0003f05300 */
[----:B-12---:R-:W-:Y:S05]  /*28600*/  @!P0 BRA `(.L_x_557) ;  /* 0x0000000000288947 */ /* 0x006fea0003800000 */
[----:B------:R-:W0:Y:S02]  /*28610*/  LDC R0, c[0x0][0x634] ;  /* 0x00018d00ff007b82 */ /* 0x000e240000000800 */
        /* <DEDUP_REMOVED lines=9> */
.L_x_557:
[----:B------:R-:W0:Y:S01]  /*286b0*/  LDC.64 R22, c[0x0][0x640] ;  /* 0x00019000ff167b82 */ /* 0x000e220000000a00 */
[-CC-:B------:R-:W-:Y:S01]  /*286c0*/  SHF.R.U64 R15, R8, R12.reuse, R9.reuse ;  /* 0x0000000c080f7219 */ /* 0x180fe20000001209 */
[----:B------:R-:W-:Y:S01]  /*286d0*/  IMAD.MOV.U32 R4, RZ, RZ, R20 ;  /* 0x000000ffff047224 */ /* 0x000fe200078e0014 */
[----:B------:R-:W-:Y:S01]  /*286e0*/  SHF.R.U32.HI R0, RZ, R12, R9 ;  /* 0x0000000cff007219 */ /* 0x000fe20000011609 */
[----:B------:R-:W-:Y:S01]  /*286f0*/  IMAD.MOV.U32 R24, RZ, RZ, 0x1 ;  /* 0x00000001ff187424 */ /* 0x000fe200078e00ff */
[----:B------:R-:W-:-:S03]  /*28700*/  IADD3 R7, P0, RZ, -R15, RZ ;  /* 0x8000000fff077210 */ /* 0x000fc60007f1e0ff */
[----:B------:R-:W1:Y:S02]  /*28710*/  LDC R6, c[0x0][0x618] ;  /* 0x00018600ff067b82 */ /* 0x000e640000000800 */
[----:B------:R-:W-:-:S04]  /*28720*/  IMAD.X R5, RZ, RZ, ~R0, P0 ;  /* 0x000000ffff057224 */ /* 0x000fc800000e0e00 */
[-C--:B------:R-:W-:Y:S02]  /*28730*/  IMAD R0, R5, R18.reuse, RZ ;  /* 0x0000001205007224 */ /* 0x080fe400078e02ff */
[----:B------:R-:W2:Y:S01]  /*28740*/  LDC R8, c[0x0][0x608] ;  /* 0x00018200ff087b82 */ /* 0x000ea20000000800 */
[----:B------:R-:W-:Y:S02]  /*28750*/  IMAD.MOV.U32 R5, RZ, RZ, R163 ;  /* 0x000000ffff057224 */ /* 0x000fe400078e00a3 */
[----:B------:R-:W-:-:S05]  /*28760*/  IMAD.WIDE.U32 R4, R7, R18, R4 ;  /* 0x0000001207047225 */ /* 0x000fca00078e0004 */
[----:B------:R-:W3:Y:S01]  /*28770*/  LDC R21, c[0x0][0x658] ;  /* 0x00019600ff157b82 */ /* 0x000ee20000000800 */
[----:B------:R-:W-:Y:S01]  /*28780*/  IMAD R7, R7, R19, R0 ;  /* 0x0000001307077224 */ /* 0x000fe200078e0200 */
[----:B0-----:R-:W-:-:S03]  /*28790*/  ISETP.NE.U32.AND P0, PT, R22, RZ, PT ;  /* 0x000000ff1600720c */ /* 0x001fc60003f05070 */
[----:B------:R-:W-:Y:S01]  /*287a0*/  IMAD.IADD R5, R5, 0x1, R7 ;  /* 0x0000000105057824 */ /* 0x000fe200078e0207 */
[----:B------:R-:W-:Y:S02]  /*287b0*/  ISETP.NE.AND.EX P0, PT, R23, RZ, PT, P0 ;  /* 0x000000ff1700720c */ /* 0x000fe40003f05300 */
[----:B------:R-:W0:Y:S02]  /*287c0*/  LDC R16, c[0x0][0x600] ;  /* 0x00018000ff107b82 */ /* 0x000e240000000800 */
[-CC-:B-1----:R-:W-:Y:S01]  /*287d0*/  SHF.R.U64 R12, R4, R6.reuse, R5.reuse ;  /* 0x00000006040c7219 */ /* 0x182fe20000001205 */
[----:B------:R-:W-:Y:S01]  /*287e0*/  IMAD.MOV.U32 R4, RZ, RZ, -0x1 ;  /* 0xffffffffff047424 */ /* 0x000fe200078e00ff */
[----:B------:R-:W-:-:S04]  /*287f0*/  SHF.R.U32.HI R5, RZ, R6, R5 ;  /* 0x00000006ff057219 */ /* 0x000fc80000011605 */
[----:B------:R-:W1:Y:S01]  /*28800*/  LDC R18, c[0x0][0x648] ;  /* 0x00019200ff127b82 */ /* 0x000e620000000800 */
[-CC-:B--2---:R-:W-:Y:S02]  /*28810*/  SHF.R.U64 R17, R12, R8.reuse, R5.reuse ;  /* 0x000000080c117219 */ /* 0x184fe40000001205 */
[----:B------:R-:W-:-:S05]  /*28820*/  SHF.R.U32.HI R0, RZ, R8, R5 ;  /* 0x00000008ff007219 */ /* 0x000fca0000011605 */
[----:B------:R-:W2:Y:S01]  /*28830*/  LDC R20, c[0x0][0x638] ;  /* 0x00018e00ff147b82 */ /* 0x000ea20000000800 */
[-C--:B---3--:R-:W-:Y:S02]  /*28840*/  SHF.L.U32 R4, R4, R21.reuse, RZ ;  /* 0x0000001504047219 */ /* 0x088fe400000006ff */
[-CC-:B------:R-:W-:Y:S02]  /*28850*/  SHF.R.U64 R19, R17, R21.reuse, R0.reuse ;  /* 0x0000001511137219 */ /* 0x180fe40000001200 */
[----:B------:R-:W-:Y:S02]  /*28860*/  LOP3.LUT R26, RZ, R4, RZ, 0x33, !PT ;  /* 0x00000004ff1a7212 */ /* 0x000fe400078e33ff */
[----:B------:R-:W-:Y:S01]  /*28870*/  SHF.R.U32.HI R5, RZ, R21, R0 ;  /* 0x00000015ff057219 */ /* 0x000fe20000011600 */
[----:B------:R-:W3:Y:S01]  /*28880*/  LDC R25, c[0x0][0x610] ;  /* 0x00018400ff197b82 */ /* 0x000ee20000000800 */
[----:B------:R-:W-:Y:S01]  /*28890*/  IMAD.MOV.U32 R4, RZ, RZ, R19 ;  /* 0x000000ffff047224 */ /* 0x000fe200078e0013 */
[----:B------:R-:W-:Y:S06]  /*288a0*/  @!P0 BRA `(.L_x_558) ;  /* 0x0000000000288947 */ /* 0x000fec0003800000 */
        /* <DEDUP_REMOVED lines=10> */
.L_x_558:
[----:B-1----:R-:W-:Y:S01]  /*28950*/  SHF.R.U64 R3, R4, R18, R5 ;  /* 0x0000001204037219 */ /* 0x002fe20000001205 */
[----:B0-----:R-:W-:Y:S01]  /*28960*/  VIADD R5, R16, 0xffffffff ;  /* 0xffffffff10057836 */ /* 0x001fe20000000000 */
[----:B------:R-:W-:Y:S01]  /*28970*/  SHF.L.U32 R24, R24, R21, RZ ;  /* 0x0000001518187219 */ /* 0x000fe200000006ff */
[----:B------:R-:W-:Y:S01]  /*28980*/  @P4 IMAD R10, R13, R14, R2 ;  /* 0x0000000e0d0a4224 */ /* 0x000fe200078e0202 */
[----:B------:R-:W-:Y:S01]  /*28990*/  LOP3.LUT R0, R17, R26, RZ, 0xc0, !PT ;  /* 0x0000001a11007212 */ /* 0x000fe200078ec0ff */
[----:B------:R-:W-:Y:S01]  /*289a0*/  IMAD.MOV R4, RZ, RZ, -R3 ;  /* 0x000000ffff047224 */ /* 0x000fe200078e0a03 */
[----:B------:R-:W-:Y:S01]  /*289b0*/  LOP3.LUT R5, R12, R5, RZ, 0xc0, !PT ;  /* 0x000000050c057212 */ /* 0x000fe200078ec0ff */
[----:B------:R-:W-:Y:S02]  /*289c0*/  IMAD.MOV.U32 R2, RZ, RZ, 0x1 ;  /* 0x00000001ff027424 */ /* 0x000fe400078e00ff */
[----:B------:R-:W-:Y:S02]  /*289d0*/  IMAD R3, R24, R3, R0 ;  /* 0x0000000318037224 */ /* 0x000fe400078e0200 */
[----:B--2---:R-:W-:-:S02]  /*289e0*/  IMAD R0, R4, R20, R19 ;  /* 0x0000001404007224 */ /* 0x004fc400078e0213 */
[----:B---3--:R-:W-:Y:S02]  /*289f0*/  IMAD R12, R3, R25, R10 ;  /* 0x00000019030c7224 */ /* 0x008fe400078e020a */
[----:B------:R-:W-:Y:S01]  /*28a00*/  IMAD R3, R0, R16, R5 ;  /* 0x0000001000037224 */ /* 0x000fe200078e0205 */
[----:B------:R-:W-:Y:S01]  /*28a10*/  PRMT R0, R2, 0x7610, R0 ;  /* 0x0000761002007816 */ /* 0x000fe20000000000 */
[----:B------:R-:W-:-:S03]  /*28a20*/  IMAD.MOV.U32 R11, RZ, RZ, R15 ;  /* 0x000000ffff0b7224 */ /* 0x000fc600078e000f */
[----:B------:R-:W-:Y:S02]  /*28a30*/  SEL R4, R3, R12, !P4 ;  /* 0x0000000c03047207 */ /* 0x000fe40006000000 */
[----:B------:R-:W-:-:S07]  /*28a40*/  SEL R12, R12, R3, !P4 ;  /* 0x000000030c0c7207 */ /* 0x000fce0006000000 */
.L_x_556:
[----:B------:R-:W-:-:S08]  /*28a50*/  NOP ;  /* 0x0000000000007918 */ /* 0x000fd00000000000 */
[----:B-1----:R-:W0:-:S00]  /*28a60*/  USETMAXREG.DEALLOC.CTAPOOL 0x18 ;  /* 0x00000018000079c8 */ /* 0x002e0000080e0500 */
[----:B------:R-:W-:-:S13]  /*28a70*/  ISETP.NE.AND P0, PT, RZ, UR8, PT ;  /* 0x00000008ff007c0c */ /* 0x000fda000bf05270 */
[----:B------:R-:W-:Y:S05]  /*28a80*/  @P0 EXIT ;  /* 0x000000000000094d */ /* 0x000fea0003800000 */
[----:B0-----:R-:W-:Y:S01]  /*28a90*/  LOP3.LUT P0, RZ, R0, 0xff, RZ, 0xc0, !PT ;  /* 0x000000ff00ff7812 */ /* 0x001fe2000780c0ff */
[----:B------:R-:W-:Y:S02]  /*28aa0*/  IMAD.MOV.U32 R0, RZ, RZ, 0x1 ;  /* 0x00000001ff007424 */ /* 0x000fe400078e00ff */
[----:B------:R-:W-:-:S10]  /*28ab0*/  IMAD.MOV.U32 R8, RZ, RZ, RZ ;  /* 0x000000ffff087224 */ /* 0x000fd400078e00ff */
[----:B------:R-:W-:Y:S05]  /*28ac0*/  @!P0 BRA `(.L_x_559) ;  /* 0x0000000c00508947 */ /* 0x000fea0003800000 */
[----:B------:R-:W0:Y:S01]  /*28ad0*/  LDC R0, c[0x0][0x28c] ;  /* 0x0000a300ff007b82 */ /* 0x000e220000000800 */
[----:B------:R-:W-:Y:S01]  /*28ae0*/  ULDC UR5, c[0x0][0x658] ;  /* 0x0001960000057ab9 */ /* 0x000fe20000000800 */
[----:B------:R-:W-:Y:S01]  /*28af0*/  UMOV UR7, 0xffffffff ;  /* 0xffffffff00077882 */ /* 0x000fe20000000000 */
[----:B------:R-:W-:Y:S01]  /*28b00*/  ULDC UR6, c[0x0][0xc] ;  /* 0x0000030000067ab9 */ /* 0x000fe20000000800 */
[----:B------:R-:W-:Y:S01]  /*28b10*/  USHF.L.U32 UR9, UR7, UR5, URZ ;  /* 0x0000000507097299 */ /* 0x000fe2000800063f */
[----:B------:R-:W-:Y:S01]  /*28b20*/  BSSY B0, `(.L_x_559) ;  /* 0x00000ce000007945 */ /* 0x000fe20003800000 */
[----:B------:R-:W-:Y:S01]  /*28b30*/  UMOV UR8, 0x1 ;  /* 0x0000000100087882 */ /* 0x000fe20000000000 */
[----:B------:R-:W-:Y:S01]  /*28b40*/  ULDC UR7, c[0x0][0x10] ;  /* 0x0000040000077ab9 */ /* 0x000fe20000000800 */
[----:B------:R-:W1:Y:S01]  /*28b50*/  S2UR UR10, SR_CgaCtaId ;  /* 0x00000000000a79c3 */ /* 0x000e620000008800 */
[----:B------:R-:W-:Y:S01]  /*28b60*/  UIMAD.WIDE.U32 UR6, UR6, UR7, URZ ;  /* 0x00000007060672a5 */ /* 0x000fe2000f8e003f */
[----:B------:R-:W-:Y:S01]  /*28b70*/  IMAD.MOV.U32 R10, RZ, RZ, 0x1 ;  /* 0x00000001ff0a7424 */ /* 0x000fe200078e00ff */
[----:B------:R-:W-:Y:S01]  /*28b80*/  USHF.L.U32 UR5, UR8, UR5, URZ ;  /* 0x0000000508057299 */ /* 0x000fe2000800063f */
[----:B------:R-:W-:Y:S01]  /*28b90*/  IMAD.MOV.U32 R8, RZ, RZ, RZ ;  /* 0x000000ffff087224 */ /* 0x000fe200078e00ff */
[----:B------:R-:W-:Y:S01]  /*28ba0*/  ULDC UR4, c[0x0][0x600] ;  /* 0x0001800000047ab9 */ /* 0x000fe20000000800 */
[----:B------:R-:W-:Y:S01]  /*28bb0*/  ULDC UR8, c[0x0][0x14] ;  /* 0x0000050000087ab9 */ /* 0x000fe20000000800 */
[----:B------:R-:W-:-:S02]  /*28bc0*/  ULOP3.LUT UR21, UR13, 0x2, URZ, 0xfc, !UPT ;  /* 0x000000020d157892 */ /* 0x000fc4000f8efc3f */
[----:B------:R-:W-:Y:S02]  /*28bd0*/  UIMAD.WIDE.U32 UR22, UR6, UR8, URZ ;  /* 0x00000008061672a5 */ /* 0x000fe4000f8e003f */
[----:B------:R-:W-:Y:S02]  /*28be0*/  UIMAD UR16, UR7, UR8, URZ ;  /* 0x00000008071072a4 */ /* 0x000fe4000f8e023f */
[----:B------:R-:W-:Y:S02]  /*28bf0*/  UIADD3 UR4, UR4, -0x1, URZ ;  /* 0xffffffff04047890 */ /* 0x000fe4000fffe03f */
[----:B------:R-:W-:Y:S01]  /*28c00*/  ULOP3.LUT UR18, URZ, UR9, URZ, 0x33, !UPT ;  /* 0x000000093f127292 */ /* 0x000fe2000f8e333f */
[----:B0-----:R-:W-:Y:S01]  /*28c10*/  VIADD R0, R0, 0x7f ;  /* 0x0000007f00007836 */ /* 0x001fe20000000000 */
[----:B------:R-:W-:Y:S01]  /*28c20*/  UIADD3 UR16, UR23, UR16, URZ ;  /* 0x0000001017107290 */ /* 0x000fe2000fffe03f */
[----:B------:R-:W-:-:S03]  /*28c30*/  ULDC.64 UR24, c[0x0][0x198] ;  /* 0x0000660000187ab9 */ /* 0x000fc60000000a00 */
[----:B------:R-:W-:Y:S01]  /*28c40*/  SHF.R.S32.HI R3, RZ, 0x1f, R0 ;  /* 0x0000001fff037819 */ /* 0x000fe20000011400 */
[----:B-1----:R-:W-:-:S03]  /*28c50*/  IMAD.U32 R7, RZ, RZ, UR10 ;  /* 0x0000000aff077e24 */ /* 0x002fc6000f8e00ff */
[----:B------:R-:W-:Y:S01]  /*28c60*/  LEA.HI R3, R3, R0, RZ, 0x7 ;  /* 0x0000000003037211 */ /* 0x000fe200078f38ff */
[----:B------:R-:W-:-:S03]  /*28c70*/  IMAD.MOV.U32 R0, RZ, RZ, 0x1 ;  /* 0x00000001ff007424 */ /* 0x000fc600078e00ff */
[----:B------:R-:W-:-:S05]  /*28c80*/  SHF.R.S32.HI R6, RZ, 0x7, R3 ;  /* 0x00000007ff067819 */ /* 0x000fca0000011403 */
[----:B------:R-:W-:-:S07]  /*28c90*/  VIADD R16, R6, 0x1 ;  /* 0x0000000106107836 */ /* 0x000fce0000000000 */
.L_x_570:
[----:B------:R-:W-:-:S03]  /*28ca0*/  UMOV UR6, 0xffffffff ;  /* 0xffffffff00067882 */ /* 0x000fc60000000000 */
[----:B------:R-:W-:Y:S05]  /*28cb0*/  BRA.DIV UR6, `(.L_x_560) ;  /* 0x0000000e06ac7947 */ /* 0x000fea000b800000 */
[----:B------:R-:W-:-:S13]  /*28cc0*/  ELECT P0, URZ, PT ;  /* 0x00000000003f782f */ /* 0x000fda0003800000 */
.L_x_580:
[----:B------:R-:W0:Y:S01]  /*28cd0*/  LDC R2, c[0x0][0x28c] ;  /* 0x0000a300ff027b82 */ /* 0x000e220000000800 */
[----:B------:R-:W-:Y:S01]  /*28ce0*/  BSSY B1, `(.L_x_561) ;  /* 0x000003b000017945 */ /* 0x000fe20003800000 */
[----:B0-----:R-:W-:-:S13]  /*28cf0*/  ISETP.LT.OR P0, PT, R2, 0x1, !P0 ;  /* 0x000000010200780c */ /* 0x001fda0004701670 */
[----:B------:R-:W-:Y:S05]  /*28d00*/  @P0 BRA `(.L_x_562) ;  /* 0x0000000000e00947 */ /* 0x000fea0003800000 */
[----:B------:R-:W-:Y:S02]  /*28d10*/  IMAD R2, R12, 0x4, R7 ;  /* 0x000000040c027824 */ /* 0x000fe400078e0207 */
[----:B------:R-:W-:Y:S02]  /*28d20*/  IMAD.SHL.U32 R4, R4, 0x100, RZ ;  /* 0x0000010004047824 */ /* 0x000fe400078e00ff */
[----:B------:R-:W-:Y:S02]  /*28d30*/  IMAD.SHL.U32 R2, R2, 0x40, RZ ;  /* 0x0000004002027824 */ /* 0x000fe400078e00ff */
[----:B------:R-:W-:Y:S02]  /*28d40*/  IMAD.MOV.U32 R14, RZ, RZ, RZ ;  /* 0x000000ffff0e7224 */ /* 0x000fe400078e00ff */
[----:B------:R-:W-:Y:S02]  /*28d50*/  IMAD.MOV.U32 R3, RZ, RZ, R16 ;  /* 0x000000ffff037224 */ /* 0x000fe400078e0010 */
[----:B------:R-:W-:-:S02]  /*28d60*/  IMAD.MOV.U32 R5, RZ, RZ, R0 ;  /* 0x000000ffff057224 */ /* 0x000fc400078e0000 */
[----:B------:R-:W-:-:S07]  /*28d70*/  IMAD.MOV.U32 R9, RZ, RZ, R8 ;  /* 0x000000ffff097224 */ /* 0x000fce00078e0008 */
.L_x_565:
[----:B------:R-:W0:Y:S01]  /*28d80*/  S2UR UR6, SR_CgaCtaId ;  /* 0x00000000000679c3 */ /* 0x000e220000008800 */
[----:B------:R-:W-:Y:S02]  /*28d90*/  MOV R12, 0x400 ;  /* 0x00000400000c7802 */ /* 0x000fe40000000f00 */
[----:B------:R-:W-:Y:S01]  /*28da0*/  SHF.L.U32 R13, R5, 0x1f, RZ ;  /* 0x0000001f050d7819 */ /* 0x000fe200000006ff */
[----:B0-----:R-:W-:-:S05]  /*28db0*/  IMAD.U32 R7, RZ, RZ, UR6 ;  /* 0x00000006ff077e24 */ /* 0x001fca000f8e00ff */
[----:B------:R-:W-:-:S05]  /*28dc0*/  LEA R12, R7, R12, 0x18 ;  /* 0x0000000c070c7211 */ /* 0x000fca00078ec0ff */
[----:B------:R-:W-:-:S04]  /*28dd0*/  IMAD R18, R9, 0x8, R12 ;  /* 0x0000000809127824 */ /* 0x000fc800078e020c */
[----:B------:R-:W0:Y:S02]  /*28de0*/  SYNCS.PHASECHK.TRANS64.TRYWAIT P0, [R18+URZ+0x18], R13 ;  /* 0x0000180d120075a7 */ /* 0x000e24000800017f */
[----:B0-----:R-:W-:Y:S05]  /*28df0*/  @!P0 BRA `(.L_x_563) ;  /* 0x0000000c007c8947 */ /* 0x001fea0003800000 */
.L_x_581:
[----:B------:R-:W1:Y:S01]  /*28e00*/  S2R R15, SR_TID.X ;  /* 0x00000000000f7919 */ /* 0x000e620000002100 */
[----:B------:R-:W-:-:S04]  /*28e10*/  UPRMT UR6, UR21, 0x9910, URZ ;  /* 0x0000991015067896 */ /* 0x000fc8000800003f */
[----:B------:R-:W-:Y:S01]  /*28e20*/  UISETP.NE.AND UP0, UPT, UR6, 0x2, UPT ;  /* 0x000000020600788c */ /* 0x000fe2000bf05270 */
[----:B-1----:R-:W-:-:S13]  /*28e30*/  LOP3.LUT P0, RZ, R15, 0x7f, RZ, 0xc0, !PT ;  /* 0x0000007f0fff7812 */ /* 0x002fda000780c0ff */
[----:B0-----:R-:W0:Y:S02]  /*28e40*/  @!P0 LDC R13, c[0x0][0x500] ;  /* 0x00014000ff0d8b82 */ /* 0x001e240000000800 */
[----:B0-----:R0:W-:Y:S01]  /*28e50*/  @!P0 SYNCS.ARRIVE.TRANS64 RZ, [R18+URZ], R13 ;  /* 0x0000000d12ff89a7 */ /* 0x0011e2000800003f */
[----:B------:R-:W-:-:S13]  /*28e60*/  PLOP3.LUT P0, PT, PT, PT, UP0, 0x80, 0x0 ;  /* 0x000000000000781c */ /* 0x000fda0003f0f008 */
[----:B0-----:R-:W-:Y:S05]  /*28e70*/  @P0 BRA `(.L_x_564) ;  /* 0x0000000000040947 */ /* 0x001fea0003800000 */
[----:B------:R-:W-:Y:S01]  /*28e80*/  BPT.TRAP 0x1 ;  /* 0x000000040000795c */ /* 0x000fe20000300000 */
.L_x_564:
[----:B------:R-:W-:Y:S01]  /*28e90*/  IMAD.SHL.U32 R13, R9, 0x8000, RZ ;  /* 0x00008000090d7824 */ /* 0x000fe200078e00ff */
[----:B------:R-:W-:Y:S01]  /*28ea0*/  R2UR UR8, R12 ;  /* 0x000000000c0872ca */ /* 0x000fe200000e0000 */
[----:B------:R-:W-:Y:S01]  /*28eb0*/  VIADD R3, R3, 0xffffffff ;  /* 0xffffffff03037836 */ /* 0x000fe20000000000 */
[----:B------:R-:W-:Y:S01]  /*28ec0*/  R2UR UR9, R18 ;  /* 0x00000000120972ca */ /* 0x000fe200000e0000 */
[--C-:B------:R-:W-:Y:S01]  /*28ed0*/  IMAD R15, R7, 0x2000, R13.reuse ;  /* 0x00002000070f7824 */ /* 0x100fe200078e020d */
[----:B------:R-:W-:Y:S01]  /*28ee0*/  IADD3 R12, R12, 0x18100, R13 ;  /* 0x000181000c0c7810 */ /* 0x000fe20007ffe00d */
[----:B------:R-:W-:Y:S01]  /*28ef0*/  UIADD3 UR6, UP0, UR24, 0xf0, URZ ;  /* 0x000000f018067890 */ /* 0x000fe2000ff1e03f */
[----:B------:R-:W-:Y:S01]  /*28f00*/  R2UR UR11, R2 ;  /* 0x00000000020b72ca */ /* 0x000fe200000e0000 */
[----:B------:R-:W-:Y:S01]  /*28f10*/  UIADD3 UR26, UP1, UR24, 0x1f0, URZ ;  /* 0x000001f0181a7890 */ /* 0x000fe2000ff3e03f */
[----:B------:R-:W-:Y:S01]  /*28f20*/  R2UR UR7, R15 ;  /* 0x000000000f0772ca */ /* 0x000fe200000e0000 */
[----:B------:R-:W-:Y:S01]  /*28f30*/  VIADD R9, R9, 0x1 ;  /* 0x0000000109097836 */ /* 0x000fe20000000000 */
[----:B------:R-:W-:Y:S01]  /*28f40*/  R2UR UR10, R14 ;  /* 0x000000000e0a72ca */ /* 0x000fe200000e0000 */
[----:B------:R-:W-:Y:S01]  /*28f50*/  UIADD3.X UR27, URZ, UR25, URZ, UP1, !UPT ;  /* 0x000000193f1b7290 */ /* 0x000fe20008ffe43f */
[----:B------:R-:W-:Y:S01]  /*28f60*/  R2UR UR12, R11 ;  /* 0x000000000b0c72ca */ /* 0x000fe200000e0000 */
[----:B------:R-:W-:Y:S01]  /*28f70*/  UMOV UR20, 0xf0000 ;  /* 0x000f000000147882 */ /* 0x000fe20000000000 */
[----:B------:R-:W-:Y:S01]  /*28f80*/  R2UR UR17, R12 ;  /* 0x000000000c1172ca */ /* 0x000fe200000e0000 */
[----:B------:R-:W-:Y:S01]  /*28f90*/  UMOV UR14, 0x0 ;  /* 0x00000000000e7882 */ /* 0x000fe20000000000 */
[----:B------:R-:W-:Y:S01]  /*28fa0*/  R2UR UR19, R4 ;  /* 0x00000000041372ca */ /* 0x000fe200000e0000 */
[----:B------:R-:W-:Y:S01]  /*28fb0*/  UMOV UR15, 0x10000000 ;  /* 0x10000000000f7882 */ /* 0x000fe20000000000 */
[----:B------:R-:W-:Y:S01]  /*28fc0*/  ISETP.GT.AND P1, PT, R3, 0x1, PT ;  /* 0x000000010300780c */ /* 0x000fe20003f24270 */
[----:B------:R-:W-:Y:S01]  /*28fd0*/  VIADD R14, R14, 0x80 ;  /* 0x000000800e0e7836 */ /* 0x000fe20000000000 */
[----:B------:R-:W-:Y:S01]  /*28fe0*/  ISETP.NE.AND P0, PT, R9, 0x3, PT ;  /* 0x000000030900780c */ /* 0x000fe20003f05270 */
[----:B------:R-:W-:-:S02]  /*28ff0*/  UIADD3 UR8, UR8, 0x100, UR7 ;  /* 0x0000010008087890 */ /* 0x000fc4000fffe007 */
[----:B------:R-:W-:Y:S01]  /*29000*/  UIADD3.X UR7, URZ, UR25, URZ, UP0, !UPT ;  /* 0x000000193f077290 */ /* 0x000fe200087fe43f */
[----:B------:R-:W-:Y:S02]  /*29010*/  SEL R12, RZ, 0x1, P0 ;  /* 0x00000001ff0c7807 */ /* 0x000fe40000000000 */
[----:B------:R-:W-:Y:S02]  /*29020*/  SEL R9, R9, RZ, P0 ;  /* 0x000000ff09097207 */ /* 0x000fe40000000000 */
[----:B------:R-:W-:-:S04]  /*29030*/  LOP3.LUT R5, R5, R12, RZ, 0x3c, !PT ;  /* 0x0000000c05057212 */ /* 0x000fc800078e3cff */
[----:B------:R0:W-:Y:S02]  /*29040*/  UTMALDG.3D.MULTICAST [UR8], [UR6], UR20, desc[UR14] ;  /* 0x00000e08060073b4 */ /* 0x0001e40008011814 */
[----:B0-----:R-:W-:Y:S01]  /*29050*/  UMOV UR8, UR17 ;  /* 0x0000001100087c82 */ /* 0x001fe20008000000 */
[----:B------:R-:W-:Y:S02]  /*29060*/  UMOV UR11, UR19 ;  /* 0x00000013000b7c82 */ /* 0x000fe40008000000 */
[----:B------:R0:W-:Y:S02]  /*29070*/  UTMALDG.3D [UR8], [UR26], desc[UR14] ;  /* 0x00000e081a0075b4 */ /* 0x0001e40008011000 */
[----:B0-----:R-:W-:Y:S05]  /*29080*/  @P1 BRA `(.L_x_565) ;  /* 0xfffffffc003c1947 */ /* 0x001fea000383ffff */
.L_x_562:
[----:B------:R-:W-:Y:S05]  /*29090*/  BSYNC B1 ;  /* 0x0000000000017941 */ /* 0x000fea0003800000 */
.L_x_561:
[----:B------:R-:W2:Y:S01]  /*290a0*/  LDL.LU R17, [R1+0x454] ;  /* 0x0004540001117983 */ /* 0x000ea20000300800 */
[----:B------:R-:W-:Y:S01]  /*290b0*/  LOP3.LUT P0, RZ, R10, 0xff, RZ, 0xc0, !PT ;  /* 0x000000ff0aff7812 */ /* 0x000fe2000780c0ff */
[C---:B------:R-:W-:Y:S01]  /*290c0*/  IMAD.IADD R8, R6.reuse, 0x1, R8 ;  /* 0x0000000106087824 */ /* 0x040fe200078e0208 */
[----:B------:R-:W-:Y:S01]  /*290d0*/  ULDC.64 UR6, c[0x0][0x650] ;  /* 0x0001940000067ab9 */ /* 0x000fe20000000a00 */
[----:B------:R-:W3:Y:S01]  /*290e0*/  LDL.LU R15, [R1+0x458] ;  /* 0x00045800010f7983 */ /* 0x000ee20000300800 */
[----:B------:R-:W-:Y:S01]  /*290f0*/  ISETP.GE.U32.AND P1, PT, R6, 0x3, PT ;  /* 0x000000030600780c */ /* 0x000fe20003f26070 */
[----:B------:R-:W-:Y:S01]  /*29100*/  BSSY B1, `(.L_x_566) ;  /* 0x000006d000017945 */ /* 0x000fe20003800000 */
[----:B------:R-:W-:Y:S01]  /*29110*/  IMAD.MOV.U32 R12, RZ, RZ, -0x1 ;  /* 0xffffffffff0c7424 */ /* 0x000fe200078e00ff */
[----:B------:R-:W-:Y:S01]  /*29120*/  PRMT R10, RZ, 0x7610, R10 ;  /* 0x00007610ff0a7816 */ /* 0x000fe2000000000a */
[----:B------:R-:W-:Y:S02]  /*29130*/  IMAD.MOV.U32 R4, RZ, RZ, -0x1 ;  /* 0xffffffffff047424 */ /* 0x000fe400078e00ff */
[----:B------:R-:W-:-:S03]  /*29140*/  IMAD.MOV.U32 R11, RZ, RZ, -0x1 ;  /* 0xffffffffff0b7424 */ /* 0x000fc600078e00ff */
[----:B------:R-:W0:Y:S01]  /*29150*/  @P0 S2R R7, SR_CgaCtaId ;  /* 0x0000000000070919 */ /* 0x000e220000008800 */
[----:B------:R-:W-:-:S04]  /*29160*/  @P0 MOV R2, 0x400 ;  /* 0x0000040000020802 */ /* 0x000fc80000000f00 */
[----:B0-----:R-:W-:-:S04]  /*29170*/  @P0 LEA R2, R7, R2, 0x18 ;  /* 0x0000000207020211 */ /* 0x001fc800078ec0ff */
[----:B------:R0:W-:Y:S01]  /*29180*/  @P0 SYNCS.ARRIVE.TRANS64.A1T0 RZ, [R2+URZ+0x48], RZ ;  /* 0x000048ff02ff09a7 */ /* 0x0001e2000810003f */
[----:B------:R-:W-:-:S04]  /*29190*/  ISETP.GT.U32.AND P0, PT, R8, 0x2, PT ;  /* 0x000000020800780c */ /* 0x000fc80003f04070 */
[----:B------:R-:W-:Y:S01]  /*291a0*/  ISETP.LT.U32.AND P0, PT, R6, 0x3, P0 ;  /* 0x000000030600780c */ /* 0x000fe20000701070 */
[----:B0-----:R-:W-:-:S05]  /*291b0*/  IMAD.WIDE.U32 R2, R8, -0x55555555, RZ ;  /* 0xaaaaaaab08027825 */ /* 0x001fca00078e00ff */
[----:B------:R-:W-:Y:S02]  /*291c0*/  SHF.R.U32.HI R5, RZ, 0x1, R3 ;  /* 0x00000001ff057819 */ /* 0x000fe40000011603 */
[----:B------:R-:W-:Y:S02]  /*291d0*/  SEL R3, RZ, 0x1, !P0 ;  /* 0x00000001ff037807 */ /* 0x000fe40004000000 */
[----:B------:R-:W-:Y:S01]  /*291e0*/  PRMT R2, RZ, 0x7610, R2 ;  /* 0x00007610ff027816 */ /* 0x000fe20000000002 */
[----:B------:R-:W-:Y:S01]  /*291f0*/  IMAD R8, R5, -0x3, R8 ;  /* 0xfffffffd05087824 */ /* 0x000fe200078e0208 */
[----:B------:R-:W-:-:S04]  /*29200*/  LOP3.LUT R0, R0, R3, RZ, 0x3c, !PT ;  /* 0x0000000300007212 */ /* 0x000fc800078e3cff */
[----:B------:R-:W-:Y:S02]  /*29210*/  @P1 LOP3.LUT R0, R0, 0x1, R5, 0x78, !PT ;  /* 0x0000000100001812 */ /* 0x000fe400078e7805 */
[----:B---3--:R-:W-:-:S04]  /*29220*/  IADD3 R15, P0, R15, UR22, RZ ;  /* 0x000000160f0f7c10 */ /* 0x008fc8000ff1e0ff */
[----:B--2---:R-:W-:Y:S01]  /*29230*/  IADD3.X R17, R17, UR16, RZ, P0, !PT ;  /* 0x0000001011117c10 */ /* 0x004fe200087fe4ff */
[----:B------:R0:W-:Y:S01]  /*29240*/  STL [R1+0x458], R15 ;  /* 0x0004580f01007387 */ /* 0x0001e20000100800 */
[----:B------:R-:W-:-:S03]  /*29250*/  ISETP.GE.U32.AND P0, PT, R15, UR6, PT ;  /* 0x000000060f007c0c */ /* 0x000fc6000bf06070 */
[----:B------:R0:W-:Y:S01]  /*29260*/  STL [R1+0x454], R17 ;  /* 0x0004541101007387 */ /* 0x0001e20000100800 */
[----:B------:R-:W-:-:S13]  /*29270*/  ISETP.GE.U32.AND.EX P0, PT, R17, UR7, PT, P0 ;  /* 0x0000000711007c0c */ /* 0x000fda000bf06100 */
[----:B0-----:R-:W-:Y:S05]  /*29280*/  @P0 BRA `(.L_x_567) ;  /* 0x0000000400500947 */ /* 0x001fea0003800000 */
[----:B------:R-:W0:Y:S01]  /*29290*/  S2R R9, SR_CTAID.X ;  /* 0x0000000000097919 */ /* 0x000e220000002500 */
[----:B------:R-:W-:Y:S01]  /*292a0*/  ULDC UR6, c[0x0][0x150] ;  /* 0x0000540000067ab9 */ /* 0x000fe20000000800 */
[----:B------:R-:W1:Y:S01]  /*292b0*/  LDC R4, c[0x0][0x144] ;  /* 0x00005100ff047b82 */ /* 0x000e620000000800 */
[----:B------:R-:W-:Y:S01]  /*292c0*/  ULDC UR9, c[0x0][0x630] ;  /* 0x00018c0000097ab9 */ /* 0x000fe20000000800 */
[----:B------:R-:W2:Y:S06]  /*292d0*/  S2R R2, SR_CTAID.Y ;  /* 0x0000000000027919 */ /* 0x000eac0000002600 */
[----:B------:R-:W3:Y:S01]  /*292e0*/  LDC R13, c[0x0][0x148] ;  /* 0x00005200ff0d7b82 */ /* 0x000ee20000000800 */
[----:B0-----:R-:W-:-:S02]  /*292f0*/  I2FP.F32.U32 R3, R9 ;  /* 0x0000000900037245 */ /* 0x001fc40000201000 */
[----:B--2---:R-:W-:-:S03]  /*29300*/  I2FP.F32.U32 R5, R2 ;  /* 0x0000000200057245 */ /* 0x004fc60000201000 */
[----:B------:R-:W-:Y:S01]  /*29310*/  FMUL R3, R3, UR6 ;  /* 0x0000000603037c20 */ /* 0x000fe20008400000 */
[----:B------:R-:W-:Y:S02]  /*29320*/  ULDC UR6, c[0x0][0x154] ;  /* 0x0000550000067ab9 */ /* 0x000fe40000000800 */
[----:B------:R-:W-:Y:S01]  /*29330*/  FMUL R11, R5, UR6 ;  /* 0x00000006050b7c20 */ /* 0x000fe20008400000 */
[----:B------:R-:W-:Y:S02]  /*29340*/  ULDC.64 UR6, c[0x0][0x628] ;  /* 0x00018a0000067ab9 */ /* 0x000fe40000000a00 */
[----:B------:R-:W0:Y:S01]  /*29350*/  F2I.U32.TRUNC.NTZ R3, R3 ;  /* 0x0000000300037305 */ /* 0x000e22000020f000 */
[----:B------:R-:W-:-:S04]  /*29360*/  ISETP.NE.U32.AND P0, PT, RZ, UR6, PT ;  /* 0x00000006ff007c0c */ /* 0x000fc8000bf05070 */
[----:B------:R-:W-:-:S03]  /*29370*/  ISETP.NE.AND.EX P0, PT, RZ, UR7, PT, P0 ;  /* 0x00000007ff007c0c */ /* 0x000fc6000bf05300 */
[----:B------:R-:W2:Y:S01]  /*29380*/  F2I.U32.TRUNC.NTZ R11, R11 ;  /* 0x0000000b000b7305 */ /* 0x000ea2000020f000 */
[----:B0-----:R-:W-:Y:S02]  /*29390*/  IMAD.MOV R5, RZ, RZ, -R3 ;  /* 0x000000ffff057224 */ /* 0x001fe400078e0a03 */
[----:B------:R-:W-:Y:S02]  /*293a0*/  IMAD.MOV.U32 R3, RZ, RZ, R17 ;  /* 0x000000ffff037224 */ /* 0x000fe400078e0011 */
[----:B-1----:R-:W-:Y:S02]  /*293b0*/  IMAD R9, R4, R5, R9 ;  /* 0x0000000504097224 */ /* 0x002fe400078e0209 */
[----:B--2---:R-:W-:-:S04]  /*293c0*/  IMAD.MOV R4, RZ, RZ, -R11 ;  /* 0x000000ffff047224 */ /* 0x004fc800078e0a0b */
[----:B---3--:R-:W-:Y:S02]  /*293d0*/  @P4 IMAD R9, R13, R4, R2 ;  /* 0x000000040d094224 */ /* 0x008fe400078e0202 */
[----:B------:R-:W-:Y:S01]  /*293e0*/  IMAD.MOV.U32 R2, RZ, RZ, R15 ;  /* 0x000000ffff027224 */ /* 0x000fe200078e000f */
[----:B------:R-:W-:Y:S06]  /*293f0*/  @!P0 BRA `(.L_x_568) ;  /* 0x0000000000288947 */ /* 0x000fec0003800000 */
[----:B------:R-:W-:Y:S02]  /*29400*/  ULDC UR8, c[0x0][0x634] ;  /* 0x00018d0000087ab9 */ /* 0x000fe40000000800 */
[----:B------:R-:W-:-:S05]  /*29410*/  IADD3 R3, P0, R15, UR8, RZ ;  /* 0x000000080f037c10 */ /* 0x000fca000ff1e0ff */
[----:B------:R-:W-:-:S04]  /*29420*/  IMAD.X R11, RZ, RZ, R17, P0 ;  /* 0x000000ffff0b7224 */ /* 0x000fc800000e0611 */
[----:B------:R-:W-:-:S04]  /*29430*/  IMAD.WIDE.U32 R4, R11, UR6, RZ ;  /* 0x000000060b047c25 */ /* 0x000fc8000f8e00ff */
[----:B------:R-:W-:-:S04]  /*29440*/  IMAD.WIDE.U32 R4, P0, R3, UR7, R4 ;  /* 0x0000000703047c25 */ /* 0x000fc8000f800004 */
[----:B------:R-:W-:-:S04]  /*29450*/  IMAD.WIDE.U32 R2, R3, UR6, RZ ;  /* 0x0000000603027c25 */ /* 0x000fc8000f8e00ff */
[----:B------:R-:W-:Y:S01]  /*29460*/  IMAD.MOV.U32 R2, RZ, RZ, R5 ;  /* 0x000000ffff027224 */ /* 0x000fe200078e0005 */
[----:B------:R-:W-:Y:S01]  /*29470*/  IADD3 RZ, P1, R3, R4, RZ ;  /* 0x0000000403ff7210 */ /* 0x000fe20007f3e0ff */
[----:B------:R-:W-:-:S04]  /*29480*/  IMAD.X R3, RZ, RZ, RZ, P0 ;  /* 0x000000ffff037224 */ /* 0x000fc800000e06ff */
[----:B------:R-:W-:-:S08]  /*29490*/  IMAD.WIDE.U32.X R2, R11, UR7, R2, P1 ;  /* 0x000000070b027c25 */ /* 0x000fd000088e0402 */
.L_x_568:
[--C-:B------:R-:W-:Y:S01]  /*294a0*/  SHF.R.U64 R11, R2, UR9, R3.reuse ;  /* 0x00000009020b7c19 */ /* 0x100fe20008001203 */
[----:B------:R-:W-:Y:S01]  /*294b0*/  ULDC.64 UR6, c[0x0][0x620] ;  /* 0x0001880000067ab9 */ /* 0x000fe20000000a00 */
[----:B------:R-:W-:Y:S01]  /*294c0*/  SHF.R.U32.HI R2, RZ, UR9, R3 ;  /* 0x00000009ff027c19 */ /* 0x000fe20008011603 */
[----:B------:R-:W-:Y:S01]  /*294d0*/  IMAD.MOV.U32 R3, RZ, RZ, R17 ;  /* 0x000000ffff037224 */ /* 0x000fe200078e0011 */
[----:B------:R-:W-:Y:S01]  /*294e0*/  IADD3 R13, P0, RZ, -R11, RZ ;  /* 0x8000000bff0d7210 */ /* 0x000fe20007f1e0ff */
[----:B------:R-:W-:-:S04]  /*294f0*/  ULDC.64 UR8, c[0x0][0x640] ;  /* 0x0001900000087ab9 */ /* 0x000fc80000000a00 */
[----:B------:R-:W-:Y:S01]  /*29500*/  IMAD.X R2, RZ, RZ, ~R2, P0 ;  /* 0x000000ffff027224 */ /* 0x000fe200000e0e02 */
[----:B------:R-:W-:-:S03]  /*29510*/  ISETP.NE.U32.AND P0, PT, RZ, UR8, PT ;  /* 0x00000008ff007c0c */ /* 0x000fc6000bf05070 */
[----:B------:R-:W-:Y:S01]  /*29520*/  IMAD R2, R2, UR6, RZ ;  /* 0x0000000602027c24 */ /* 0x000fe2000f8e02ff */
[----:B------:R-:W-:-:S03]  /*29530*/  ISETP.NE.AND.EX P0, PT, RZ, UR9, PT, P0 ;  /* 0x00000009ff007c0c */ /* 0x000fc6000bf05300 */
[----:B------:R-:W-:Y:S02]  /*29540*/  IMAD R5, R13, UR7, R2 ;  /* 0x000000070d057c24 */ /* 0x000fe4000f8e0202 */
[----:B------:R-:W-:-:S04]  /*29550*/  IMAD.MOV.U32 R2, RZ, RZ, R15 ;  /* 0x000000ffff027224 */ /* 0x000fc800078e000f */
[----:B------:R-:W-:Y:S01]  /*29560*/  IMAD.WIDE.U32 R2, R13, UR6, R2 ;  /* 0x000000060d027c25 */ /* 0x000fe2000f8e0002 */
[----:B------:R-:W-:-:S03]  /*29570*/  ULDC UR6, c[0x0][0x618] ;  /* 0x0001860000067ab9 */ /* 0x000fc60000000800 */
[----:B------:R-:W-:-:S05]  /*29580*/  IMAD.IADD R3, R3, 0x1, R5 ;  /* 0x0000000103037824 */ /* 0x000fca00078e0205 */
[--C-:B------:R-:W-:Y:S02]  /*29590*/  SHF.R.U64 R12, R2, UR6, R3.reuse ;  /* 0x00000006020c7c19 */ /* 0x100fe40008001203 */
[----:B------:R-:W-:Y:S01]  /*295a0*/  SHF.R.U32.HI R3, RZ, UR6, R3 ;  /* 0x00000006ff037c19 */ /* 0x000fe20008011603 */
[----:B------:R-:W-:-:S03]  /*295b0*/  ULDC UR6, c[0x0][0x608] ;  /* 0x0001820000067ab9 */ /* 0x000fc60000000800 */
[--C-:B------:R-:W-:Y:S02]  /*295c0*/  SHF.R.U64 R13, R12, UR6, R3.reuse ;  /* 0x000000060c0d7c19 */ /* 0x100fe40008001203 */
[----:B------:R-:W-:Y:S01]  /*295d0*/  SHF.R.U32.HI R2, RZ, UR6, R3 ;  /* 0x00000006ff027c19 */ /* 0x000fe20008011603 */
[----:B------:R-:W-:-:S03]  /*295e0*/  ULDC UR6, c[0x0][0x658] ;  /* 0x0001960000067ab9 */ /* 0x000fc60000000800 */
[--C-:B------:R-:W-:Y:S02]  /*295f0*/  SHF.R.U64 R14, R13, UR6, R2.reuse ;  /* 0x000000060d0e7c19 */ /* 0x100fe40008001202 */
[----:B------:R-:W-:-:S03]  /*29600*/  SHF.R.U32.HI R15, RZ, UR6, R2 ;  /* 0x00000006ff0f7c19 */ /* 0x000fc60008011602 */
[----:B------:R-:W-:Y:S02]  /*29610*/  IMAD.MOV.U32 R2, RZ, RZ, R14 ;  /* 0x000000ffff027224 */ /* 0x000fe400078e000e */
        /* <DEDUP_REMOVED lines=12> */
.L_x_569:
[----:B------:R-:W-:Y:S01]  /*296e0*/  ULDC UR6, c[0x0][0x648] ;  /* 0x0001920000067ab9 */ /* 0x000fe20000000800 */
[----:B------:R-:W-:Y:S02]  /*296f0*/  LOP3.LUT R13, R13, UR18, RZ, 0xc0, !PT ;  /* 0x000000120d0d7c12 */ /* 0x000fe4000f8ec0ff */
[----:B------:R-:W-:Y:S01]  /*29700*/  SHF.R.U64 R2, R2, UR6, R3 ;  /* 0x0000000602027c19 */ /* 0x000fe20008001203 */
[----:B------:R-:W-:-:S04]  /*29710*/  ULDC UR6, c[0x0][0x638] ;  /* 0x00018e0000067ab9 */ /* 0x000fc80000000800 */
[----:B------:R-:W-:Y:S02]  /*29720*/  IMAD.MOV R3, RZ, RZ, -R2 ;  /* 0x000000ffff037224 */ /* 0x000fe400078e0a02 */
[----:B------:R-:W-:Y:S02]  /*29730*/  IMAD R4, R2, UR5, R13 ;  /* 0x0000000502047c24 */ /* 0x000fe4000f8e020d */
[----:B------:R-:W-:Y:S01]  /*29740*/  IMAD R14, R3, UR6, R14 ;  /* 0x00000006030e7c24 */ /* 0x000fe2000f8e020e */
[----:B------:R-:W-:Y:S01]  /*29750*/  ULDC UR6, c[0x0][0x610] ;  /* 0x0001840000067ab9 */ /* 0x000fe20000000800 */
[----:B------:R-:W-:Y:S01]  /*29760*/  LOP3.LUT R3, R12, UR4, RZ, 0xc0, !PT ;  /* 0x000000040c037c12 */ /* 0x000fe2000f8ec0ff */
[----:B------:R-:W-:Y:S01]  /*29770*/  IMAD R9, R4, UR6, R9 ;  /* 0x0000000604097c24 */ /* 0x000fe2000f8e0209 */
[----:B------:R-:W-:Y:S01]  /*29780*/  ULDC UR6, c[0x0][0x600] ;  /* 0x0001800000067ab9 */ /* 0x000fe20000000800 */
[----:B------:R-:W-:Y:S02]  /*29790*/  IMAD.MOV.U32 R2, RZ, RZ, 0x1 ;  /* 0x00000001ff027424 */ /* 0x000fe400078e00ff */
[----:B------:R-:W-:-:S05]  /*297a0*/  IMAD R14, R14, UR6, R3 ;  /* 0x000000060e0e7c24 */ /* 0x000fca000f8e0203 */
[----:B------:R-:W-:Y:S02]  /*297b0*/  SEL R4, R14, R9, !P4 ;  /* 0x000000090e047207 */ /* 0x000fe40006000000 */
[----:B------:R-:W-:-:S07]  /*297c0*/  SEL R12, R9, R14, !P4 ;  /* 0x0000000e090c7207 */ /* 0x000fce0006000000 */
.L_x_567:
[----:B------:R-:W-:Y:S05]  /*297d0*/  BSYNC B1 ;  /* 0x0000000000017941 */ /* 0x000fea0003800000 */
.L_x_566:
[----:B------:R-:W-:-:S13]  /*297e0*/  LOP3.LUT P0, RZ, R2, 0xff, RZ, 0xc0, !PT ;  /* 0x000000ff02ff7812 */ /* 0x000fda000780c0ff */
[----:B------:R-:W-:Y:S05]  /*297f0*/  @P0 BRA `(.L_x_570) ;  /* 0xfffffff400280947 */ /* 0x000fea000383ffff */
[----:B------:R-:W-:Y:S05]  /*29800*/  BSYNC B0 ;  /* 0x0000000000007941 */ /* 0x000fea0003800000 */
.L_x_559:
[----:B------:R-:W-:-:S03]  /*29810*/  UMOV UR6, 0xffffffff ;  /* 0xffffffff00067882 */ /* 0x000fc60000000000 */
[----:B------:R-:W-:Y:S05]  /*29820*/  BRA.DIV UR6, `(.L_x_571) ;  /* 0x0000000606047947 */ /* 0x000fea000b800000 */
[----:B------:R-:W-:-:S13]  /*29830*/  ELECT P0, URZ, PT ;  /* 0x00000000003f782f */ /* 0x000fda0003800000 */
.L_x_584:
[----:B------:R-:W-:Y:S04]  /*29840*/  BSSY B0, `(.L_x_572) ;  /* 0x0000023000007945 */ /* 0x000fe80003800000 */
[----:B------:R-:W-:Y:S05]  /*29850*/  @!P0 BRA `(.L_x_573) ;  /* 0x0000000000848947 */ /* 0x000fea0003800000 */
[----:B------:R-:W-:-:S04]  /*29860*/  ULOP3.LUT UR6, UR13, 0x2, URZ, 0xfc, !UPT ;  /* 0x000000020d067892 */ /* 0x000fc8000f8efc3f */
[----:B------:R-:W-:-:S06]  /*29870*/  UISETP.NE.AND UP0, UPT, UR6, 0x3, UPT ;  /* 0x000000030600788c */ /* 0x000fcc000bf05270 */
[----:B------:R-:W-:-:S13]  /*29880*/  PLOP3.LUT P0, PT, PT, PT, UP0, 0x80, 0x0 ;  /* 0x000000000000781c */ /* 0x000fda0003f0f008 */
[----:B------:R-:W-:Y:S05]  /*29890*/  @!P0 BRA `(.L_x_574) ;  /* 0x0000000000048947 */ /* 0x000fea0003800000 */
[----:B------:R-:W-:Y:S01]  /*298a0*/  BPT.TRAP 0x1 ;  /* 0x000000040000795c */ /* 0x000fe20000300000 */
.L_x_574:
[----:B------:R-:W0:Y:S01]  /*298b0*/  S2R R3, SR_CgaCtaId ;  /* 0x0000000000037919 */ /* 0x000e220000008800 */
[----:B------:R-:W-:-:S04]  /*298c0*/  MOV R2, 0x400 ;  /* 0x0000040000027802 */ /* 0x000fc80000000f00 */
[----:B0-----:R-:W-:Y:S02]  /*298d0*/  LEA R3, R3, R2, 0x18 ;  /* 0x0000000203037211 */ /* 0x001fe400078ec0ff */
[----:B------:R-:W-:-:S03]  /*298e0*/  SHF.L.U32 R2, R0, 0x1f, RZ ;  /* 0x0000001f00027819 */ /* 0x000fc600000006ff */
[----:B------:R-:W-:-:S04]  /*298f0*/  VIADD R3, R3, 0x18 ;  /* 0x0000001803037836 */ /* 0x000fc80000000000 */
[----:B------:R-:W-:-:S04]  /*29900*/  IMAD R5, R8, 0x8, R3 ;  /* 0x0000000808057824 */ /* 0x000fc800078e0203 */
[----:B------:R-:W0:Y:S02]  /*29910*/  SYNCS.PHASECHK.TRANS64.TRYWAIT P0, [R5+URZ], R2 ;  /* 0x00000002050075a7 */ /* 0x000e24000800017f */
[----:B0-----:R-:W-:Y:S05]  /*29920*/  @!P0 BRA `(.L_x_575) ;  /* 0x0000000000e48947 */ /* 0x001fea0003800000 */
.L_x_585:
[----:B------:R-:W-:-:S05]  /*29930*/  VIADD R8, R8, 0x1 ;  /* 0x0000000108087836 */ /* 0x000fca0000000000 */
[----:B------:R-:W-:-:S04]  /*29940*/  ISETP.NE.AND P0, PT, R8, 0x3, PT ;  /* 0x000000030800780c */ /* 0x000fc80003f05270 */
[----:B0-----:R-:W-:Y:S02]  /*29950*/  SEL R5, RZ, 0x1, P0 ;  /* 0x00000001ff057807 */ /* 0x001fe40000000000 */
[----:B------:R-:W-:Y:S02]  /*29960*/  SEL R8, R8, RZ, P0 ;  /* 0x000000ff08087207 */ /* 0x000fe40000000000 */
[----:B------:R-:W-:-:S03]  /*29970*/  LOP3.LUT R5, R0, R5, RZ, 0x3c, !PT ;  /* 0x0000000500057212 */ /* 0x000fc600078e3cff */
[----:B------:R-:W-:Y:S01]  /*29980*/  IMAD R7, R8, 0x8, R3 ;  /* 0x0000000808077824 */ /* 0x000fe200078e0203 */
[----:B------:R-:W-:-:S04]  /*29990*/  SHF.L.U32 R0, R5, 0x1f, RZ ;  /* 0x0000001f05007819 */ /* 0x000fc800000006ff */
[----:B------:R-:W0:Y:S02]  /*299a0*/  SYNCS.PHASECHK.TRANS64.TRYWAIT P0, [R7+URZ], R0 ;  /* 0x00000000070075a7 */ /* 0x000e24000800017f */
[----:B0-----:R-:W-:Y:S05]  /*299b0*/  @!P0 BRA `(.L_x_576) ;  /* 0x0000000000d48947 */ /* 0x001fea0003800000 */
.L_x_586:
[----:B0-----:R-:W-:-:S05]  /*299c0*/  VIADD R0, R8, 0x1 ;  /* 0x0000000108007836 */ /* 0x001fca0000000000 */
[----:B------:R-:W-:-:S04]  /*299d0*/  ISETP.NE.AND P0, PT, R0, 0x3, PT ;  /* 0x000000030000780c */ /* 0x000fc80003f05270 */
[----:B------:R-:W-:Y:S02]  /*299e0*/  SEL R2, RZ, 0x1, P0 ;  /* 0x00000001ff027807 */ /* 0x000fe40000000000 */
[----:B------:R-:W-:Y:S02]  /*299f0*/  SEL R0, R0, RZ, P0 ;  /* 0x000000ff00007207 */ /* 0x000fe40000000000 */
[----:B------:R-:W-:-:S03]  /*29a00*/  LOP3.LUT R2, R5, R2, RZ, 0x3c, !PT ;  /* 0x0000000205027212 */ /* 0x000fc600078e3cff */
[----:B------:R-:W-:Y:S01]  /*29a10*/  IMAD R3, R0, 0x8, R3 ;  /* 0x0000000800037824 */ /* 0x000fe200078e0203 */
[----:B------:R-:W-:-:S07]  /*29a20*/  SHF.L.U32 R0, R2, 0x1f, RZ ;  /* 0x0000001f02007819 */ /* 0x000fce00000006ff */
.L_x_577:
[----:B0-----:R0:W1:Y:S02]  /*29a30*/  SYNCS.PHASECHK.TRANS64.TRYWAIT P0, [R3+URZ], R0 ;  /* 0x00000000030075a7 */ /* 0x001064000800017f */
[----:B-1----:R-:W-:Y:S05]  /*29a40*/  @!P0 NANOSLEEP.SYNCS 0x989680 ;  /* 0x009896800000895d */ /* 0x002fea0003900000 */
[----:B------:R-:W1:Y:S02]  /*29a50*/  @!P0 SYNCS.PHASECHK.TRANS64 P0, [R3+URZ], R0 ;  /* 0x00000000030085a7 */ /* 0x000e64000800007f */
[----:B-1----:R-:W-:Y:S05]  /*29a60*/  @!P0 BRA `(.L_x_577) ;  /* 0xfffffffc00f08947 */ /* 0x002fea000383ffff */
.L_x_573:
[----:B------:R-:W-:Y:S05]  /*29a70*/  BSYNC B0 ;  /* 0x0000000000007941 */ /* 0x000fea0003800000 */
.L_x_572:
[----:B------:R-:W-:Y:S05]  /*29a80*/  EXIT ;  /* 0x000000000000794d */ /* 0x000fea0003800000 */
.L_x_21:
[----:B--2---:R-:W-:-:S04]  /*29a90*/  IMAD.U32 R3, RZ, RZ, UR6 ;  /* 0x00000006ff037e24 */ /* 0x004fc8000f8e00ff */
[----:B------:R2:W3:Y:S03]  /*29aa0*/  SYNCS.PHASECHK.TRANS64.TRYWAIT P1, [R3+URZ], R0 ;  /* 0x00000000030075a7 */ /* 0x0004e6000802017f */
[----:B---3--:R-:W-:Y:S05]  /*29ab0*/  @!P1 NANOSLEEP.SYNCS 0x989680 ;  /* 0x009896800000995d */ /* 0x008fea0003900000 */
[----:B------:R-:W3:Y:S02]  /*29ac0*/  @!P1 SYNCS.PHASECHK.TRANS64 P1, [R3+URZ], R0 ;  /* 0x00000000030095a7 */ /* 0x000ee4000802007f */
[----:B---3--:R-:W-:Y:S05]  /*29ad0*/  @!P1 BRA `(.L_x_21) ;  /* 0xfffffffc00ec9947 */ /* 0x008fea000383ffff */
[----:B------:R-:W-:Y:S05]  /*29ae0*/  BRA `(.L_x_20) ;  /* 0xfffffd9000907947 */ /* 0x000fea000383ffff */
.L_x_27:
[----:B-----5:R2:W-:Y:S02]  /*29af0*/  STL [R1+0x46c], R2 ;  /* 0x00046c0201007387 */ /* 0x0205e40000100800 */
[----:B--2---:R-:W-:-:S04]  /*29b00*/  IMAD.U32 R2, RZ, RZ, UR16 ;  /* 0x00000010ff027e24 */ /* 0x004fc8000f8e00ff */
[----:B------:R2:W3:Y:S03]  /*29b10*/  SYNCS.PHASECHK.TRANS64.TRYWAIT P1, [R2+URZ], R0 ;  /* 0x00000000020075a7 */ /* 0x0004e6000802017f */
[----:B---3--:R-:W-:Y:S05]  /*29b20*/  @!P1 NANOSLEEP.SYNCS 0x989680 ;  /* 0x009896800000995d */ /* 0x008fea0003900000 */
[----:B------:R2:W3:Y:S02]  /*29b30*/  @!P1 SYNCS.PHASECHK.TRANS64 P1, [R2+URZ], R0 ;  /* 0x00000000020095a7 */ /* 0x0004e4000802007f */
[----:B--2---:R2:W5:Y:S02]  /*29b40*/  LDL.LU R2, [R1+0x46c] ;  /* 0x00046c0001027983 */ /* 0x0045640000300800 */
[----:B--23--:R-:W-:Y:S05]  /*29b50*/  @!P1 BRA `(.L_x_27) ;  /* 0xfffffffc00e49947 */ /* 0x00cfea000383ffff */
[----:B------:R-:W-:Y:S05]  /*29b60*/  BRA `(.L_x_26) ;  /* 0xfffffdf400447947 */ /* 0x000fea000383ffff */
.L_x_560:
[----:B------:R-:W-:Y:S01]  /*29b70*/  BSSY B1, `(.L_x_578) ;  /* 0x0000006000017945 */ /* 0x000fe20003800000 */
[----:B------:R-:W-:-:S07]  /*29b80*/  IMAD.MOV.U32 R2, RZ, RZ, -0x1 ;  /* 0xffffffffff027424 */ /* 0x000fce00078e00ff */
[----:B------:R-:W-:Y:S05]  /*29b90*/  WARPSYNC.COLLECTIVE R2, `(.L_x_579) ;  /* 0x00000000020c7348 */ /* 0x000fea0003c00000 */
[----:B------:R-:W-:Y:S02]  /*29ba0*/  ELECT P0, UR62, PT ;  /* 0x00000000003e782f */ /* 0x000fe40003800000 */
[----:B------:R-:W-:Y:S01]  /*29bb0*/  MOV R2, UR62 ;  /* 0x0000003e00027c02 */ /* 0x000fe20008000f00 */
[----:B------:R-:W-:Y:S10]  /*29bc0*/  ENDCOLLECTIVE ;  /* 0x000000000000791b */ /* 0x000ff40003800000 */
.L_x_579:
[----:B------:R-:W-:Y:S05]  /*29bd0*/  BSYNC B1 ;  /* 0x0000000000017941 */ /* 0x000fea0003800000 */
.L_x_578:
[----:B------:R-:W-:Y:S05]  /*29be0*/  BRA `(.L_x_580) ;  /* 0xfffffff000387947 */ /* 0x000fea000383ffff */
.L_x_563:
[----:B0-----:R0:W1:Y:S02]  /*29bf0*/  SYNCS.PHASECHK.TRANS64.TRYWAIT P0, [R18+URZ+0x18], R13 ;  /* 0x0000180d120075a7 */ /* 0x001064000800017f */
[----:B-1----:R-:W-:Y:S05]  /*29c00*/  @!P0 NANOSLEEP.SYNCS 0x989680 ;  /* 0x009896800000895d */ /* 0x002fea0003900000 */
[----:B------:R-:W1:Y:S02]  /*29c10*/  @!P0 SYNCS.PHASECHK.TRANS64 P0, [R18+URZ+0x18], R13 ;  /* 0x0000180d120085a7 */ /* 0x000e64000800007f */
[----:B-1----:R-:W-:Y:S05]  /*29c20*/  @!P0 BRA `(.L_x_563) ;  /* 0xfffffffc00f08947 */ /* 0x002fea000383ffff */
[----:B------:R-:W-:Y:S05]  /*29c30*/  BRA `(.L_x_581) ;  /* 0xfffffff000707947 */ /* 0x000fea000383ffff */
.L_x_571:
[----:B------:R-:W-:Y:S01]  /*29c40*/  BSSY B0, `(.L_x_582) ;  /* 0x0000006000007945 */ /* 0x000fe20003800000 */
[----:B------:R-:W-:-:S07]  /*29c50*/  IMAD.MOV.U32 R2, RZ, RZ, -0x1 ;  /* 0xffffffffff027424 */ /* 0x000fce00078e00ff */
[----:B------:R-:W-:Y:S05]  /*29c60*/  WARPSYNC.COLLECTIVE R2, `(.L_x_583) ;  /* 0x00000000020c7348 */ /* 0x000fea0003c00000 */
[----:B------:R-:W-:Y:S02]  /*29c70*/  ELECT P0, UR62, PT ;  /* 0x00000000003e782f */ /* 0x000fe40003800000 */
[----:B------:R-:W-:Y:S01]  /*29c80*/  MOV R2, UR62 ;  /* 0x0000003e00027c02 */ /* 0x000fe20008000f00 */
[----:B------:R-:W-:Y:S10]  /*29c90*/  ENDCOLLECTIVE ;  /* 0x000000000000791b */ /* 0x000ff40003800000 */
.L_x_583:
[----:B------:R-:W-:Y:S05]  /*29ca0*/  BSYNC B0 ;  /* 0x0000000000007941 */ /* 0x000fea0003800000 */
.L_x_582:
[----:B------:R-:W-:Y:S05]  /*29cb0*/  BRA `(.L_x_584) ;  /* 0xfffffff800e07947 */ /* 0x000fea000383ffff */
.L_x_575:
[----:B0-----:R0:W1:Y:S02]  /*29cc0*/  SYNCS.PHASECHK.TRANS64.TRYWAIT P0, [R5+URZ], R2 ;  /* 0x00000002050075a7 */ /* 0x001064000800017f */
[----:B-1----:R-:W-:Y:S05]  /*29cd0*/  @!P0 NANOSLEEP.SYNCS 0x989680 ;  /* 0x009896800000895d */ /* 0x002fea0003900000 */
[----:B------:R-:W1:Y:S02]  /*29ce0*/  @!P0 SYNCS.PHASECHK.TRANS64 P0, [R5+URZ], R2 ;  /* 0x00000002050085a7 */ /* 0x000e64000800007f */
[----:B-1----:R-:W-:Y:S05]  /*29cf0*/  @!P0 BRA `(.L_x_575) ;  /* 0xfffffffc00f08947 */ /* 0x002fea000383ffff */
[----:B------:R-:W-:Y:S05]  /*29d00*/  BRA `(.L_x_585) ;  /* 0xfffffffc00087947 */ /* 0x000fea000383ffff */
.L_x_576:
[----:B0-----:R0:W1:Y:S02]  /*29d10*/  SYNCS.PHASECHK.TRANS64.TRYWAIT P0, [R7+URZ], R0 ;  /* 0x00000000070075a7 */ /* 0x001064000800017f */
[----:B-1----:R-:W-:Y:S05]  /*29d20*/  @!P0 NANOSLEEP.SYNCS 0x989680 ;  /* 0x009896800000895d */ /* 0x002fea0003900000 */
[----:B------:R-:W1:Y:S02]  /*29d30*/  @!P0 SYNCS.PHASECHK.TRANS64 P0, [R7+URZ], R0 ;  /* 0x00000000070085a7 */ /* 0x000e64000800007f */
[----:B-1----:R-:W-:Y:S05]  /*29d40*/  @!P0 BRA `(.L_x_576) ;  /* 0xfffffffc00f08947 */ /* 0x002fea000383ffff */
[----:B------:R-:W-:Y:S05]  /*29d50*/  BRA `(.L_x_586) ;  /* 0xfffffffc00187947 */ /* 0x000fea000383ffff */
.L_x_587:
[----:B------:R-:W-:-:S00]  /*29d60*/  BRA `(.L_x_587) ;  /* 0xfffffffc00fc7947 */ /* 0x000fc0000383ffff */
[----:B------:R-:W-:-:S00]  /*29d70*/  NOP ;  /* 0x0000000000007918 */ /* 0x000fc00000000000 */
        /* <DEDUP_REMOVED lines=8> */
.L_x_588:


//--------------------- .nv.shared._ZN7cutlass13device_kernelINS_4gemm6kernel13GemmUniversalIN4cute5tupleIJiiiiEEENS1_10collective13CollectiveMmaINS1_37MainloopSm90TmaGmmaWarpSpecializedFP8ILi3ENS5_IJNS4_1CILi1EEENSA_ILi4EEESB_EEENS1_35KernelTmaWarpSpecializedCooperativeEEENS5_IJNSA_ILi256EEESG_NSA_ILi128EEEEEENS_12float_e5m2_tENS5_IJlSB_lEEESJ_SK_NS4_8TiledMMAINS4_8MMA_AtomIJNS4_4SM904GMMA31MMA_64x256x32_F32E5M2E5M2_SS_TNILNSO_7ScaleInE1ELSQ_1EEEEEENS4_6LayoutINS5_IJNSA_ILi2EEESB_SB_EEENS5_IJSB_NSA_ILi0EEESW_EEEEENS5_IJNS4_10UnderscoreESZ_SZ_EEEEENS4_23SM90_TMA_LOAD_MULTICASTENS4_14ComposedLayoutINS4_7SwizzleILi3ELi4ELi3EEENS4_18smem_ptr_flag_bitsILi8EEENST_INS5_IJNSA_ILi8EEESH_EEENS5_IJSH_SB_EEEEEEEvNS4_8identityENS4_13SM90_TMA_LOADES1C_vS1D_EENS_8epilogue10collective6detail29Sm90TmaWarpSpecializedAdapterINS1H_15DefaultEpilogueISJ_SK_SK_NS1G_6thread17LinearCombinationISJ_Li1EffLNS1L_9ScaleType4KindE0ELNS_15FloatRoundStyleE2ESJ_EENS1_15EpilogueDefaultEEEEEvvEEEEvNT_6ParamsE --------------------------
	.section	.nv.shared._ZN7cutlass13device_kernelINS_4gemm6kernel13GemmUniversalIN4cute5tupleIJiiiiEEENS1_10collective13CollectiveMmaINS1_37MainloopSm90TmaGmmaWarpSpecializedFP8ILi3ENS5_IJNS4_1CILi1EEENSA_ILi4EEESB_EEENS1_35KernelTmaWarpSpecializedCooperativeEEENS5_IJNSA_ILi256EEESG_NSA_ILi128EEEEEENS_12float_e5m2_tENS5_IJlSB_lEEESJ_SK_NS4_8TiledMMAINS4_8MMA_AtomIJNS4_4SM904GMMA31MMA_64x256x32_F32E5M2E5M2_SS_TNILNSO_7ScaleInE1ELSQ_1EEEEEENS4_6LayoutINS5_IJNSA_ILi2EEESB_SB_EEENS5_IJSB_NSA_ILi0EEESW_EEEEENS5_IJNS4_10UnderscoreESZ_SZ_EEEEENS4_23SM90_TMA_LOAD_MULTICASTENS4_14ComposedLayoutINS4_7SwizzleILi3ELi4ELi3EEENS4_18smem_ptr_flag_bitsILi8EEENST_INS5_IJNSA_ILi8EEESH_EEENS5_IJSH_SB_EEEEEEEvNS4_8identityENS4_13SM90_TMA_LOADES1C_vS1D_EENS_8epilogue10collective6detail29Sm90TmaWarpSpecializedAdapterINS1H_15DefaultEpilogueISJ_SK_SK_NS1G_6thread17LinearCombinationISJ_Li1EffLNS1L_9ScaleType4KindE0ELNS_15FloatRoundStyleE2ESJ_EENS1_15EpilogueDefaultEEEEEvvEEEEvNT_6ParamsE,"aw",@nobits
	.sectionflags	@""
	.align	16
	.zero		1024


//--------------------- .nv.shared.reserved.0     --------------------------
	.section	.nv.shared.reserved.0,"aw",@nobits
	.weak		__nv_reservedSMEM_offset_0_alias
	.size		__nv_reservedSMEM_offset_0_alias, 0, 0
	.other		__nv_reservedSMEM_offset_0_alias,@"STO_CUDA_RESERVED_SHARED STV_DEFAULT"
__nv_reservedSMEM_offset_0_alias:
	.zero		0


//--------------------- .nv.global                --------------------------
	.section	.nv.global,"aw",@nobits
.nv.global:
	.type		_ZN40_INTERNAL_64b4dc2b_4_k_cu_ad4bac62_293054cute1_E,@object
	.size		_ZN40_INTERNAL_64b4dc2b_4_k_cu_ad4bac62_293054cute1_E,(_ZN40_INTERNAL_64b4dc2b_4_k_cu_ad4bac62_293054cuda3std3__45__cpo6cbeginE - _ZN40_INTERNAL_64b4dc2b_4_k_cu_ad4bac62_293054cute1_E)
_ZN40_INTERNAL_64b4dc2b_4_k_cu_ad4bac62_293054cute1_E:
	.zero		1
	.type		_ZN40_INTERNAL_64b4dc2b_4_k_cu_ad4bac62_293054cuda3std3__45__cpo6cbeginE,@object
	.size		_ZN40_INTERNAL_64b4dc2b_4_k_cu_ad4bac62_293054cuda3std3__45__cpo6cbeginE,(_ZN40_INTERNAL_64b4dc2b_4_k_cu_ad4bac62_293054cuda3std3__48in_placeE - _ZN40_INTERNAL_64b4dc2b_4_k_cu_ad4bac62_293054cuda3std3__45__cpo6cbeginE)
_ZN40_INTERNAL_64b4dc2b_4_k_cu_ad4bac62_293054cuda3std3__45__cpo6cbeginE:
	.zero		1
	.type		_ZN40_INTERNAL_64b4dc2b_4_k_cu_ad4bac62_293054cuda3std3__48in_placeE,@object
	.size		_ZN40_INTERNAL_64b4dc2b_4_k_cu_ad4bac62_293054cuda3std3__48in_placeE,(_ZN40_INTERNAL_64b4dc2b_4_k_cu_ad4bac62_293054cuda3std6ranges3__45__cpo9iter_moveE - _ZN40_INTERNAL_64b4dc2b_4_k_cu_ad4bac62_293054cuda3std3__48in_placeE)
_ZN40_INTERNAL_64b4dc2b_4_k_cu_ad4bac62_293054cuda3std3__48in_placeE:
	.zero		1
	.type		_ZN40_INTERNAL_64b4dc2b_4_k_cu_ad4bac62_293054cuda3std6ranges3__45__cpo9iter_moveE,@object
	.size		_ZN40_INTERNAL_64b4dc2b_4_k_cu_ad4bac62_293054cuda3std6ranges3__45__cpo9iter_moveE,(_ZN40_INTERNAL_64b4dc2b_4_k_cu_ad4bac62_293054cuda3std3__45__cpo5beginE - _ZN40_INTERNAL_64b4dc2b_4_k_cu_ad4bac62_293054cuda3std6ranges3__45__cpo9iter_moveE)
_ZN40_INTERNAL_64b4dc2b_4_k_cu_ad4bac62_293054cuda3std6ranges3__45__cpo9iter_moveE:
	.zero		1
	.type		_ZN40_INTERNAL_64b4dc2b_4_k_cu_ad4bac62_293054cuda3std3__45__cpo5beginE,@object
	.size		_ZN40_INTERNAL_64b4dc2b_4_k_cu_ad4bac62_293054cuda3std3__45__cpo5beginE,(_ZN40_INTERNAL_64b4dc2b_4_k_cu_ad4bac62_293054cuda3std3__442_GLOBAL__N__64b4dc2b_4_k_cu_ad4bac62_293056ignoreE - _ZN40_INTERNAL_64b4dc2b_4_k_cu_ad4bac62_293054cuda3std3__45__cpo5beginE)
_ZN40_INTERNAL_64b4dc2b_4_k_cu_ad4bac62_293054cuda3std3__45__cpo5beginE:
	.zero		1
	.type		_ZN40_INTERNAL_64b4dc2b_4_k_cu_ad4bac62_293054cuda3std3__442_GLOBAL__N__64b4dc2b_4_k_cu_ad4bac62_293056ignoreE,@object
	.size		_ZN40_INTERNAL_64b4dc2b_4_k_cu_ad4bac62_293054cuda3std3__442_GLOBAL__N__64b4dc2b_4_k_cu_ad4bac62_293056ignoreE,(_ZN40_INTERNAL_64b4dc2b_4_k_cu_ad4bac62_293054cute7productE - _ZN40_INTERNAL_64b4dc2b_4_k_cu_ad4bac62_293054cuda3std3__442_GLOBAL__N__64b4dc2b_4_k_cu_ad4bac62_293056ignoreE)
_ZN40_INTERNAL_64b4dc2b_4_k_cu_ad4bac62_293054cuda3std3__442_GLOBAL__N__64b4dc2b_4_k_cu_ad4bac62_293056ignoreE:
	.zero		1
	.type		_ZN40_INTERNAL_64b4dc2b_4_k_cu_ad4bac62_293054cute7productE,@object
	.size		_ZN40_INTERNAL_64b4dc2b_4_k_cu_ad4bac62_293054cute7productE,(_ZN40_INTERNAL_64b4dc2b_4_k_cu_ad4bac62_293054cuda3std3__45__cpo3endE - _ZN40_INTERNAL_64b4dc2b_4_k_cu_ad4bac62_293054cute7productE)
_ZN40_INTERNAL_64b4dc2b_4_k_cu_ad4bac62_293054cute7productE:
	.zero		1
	.type		_ZN40_INTERNAL_64b4dc2b_4_k_cu_ad4bac62_293054cuda3std3__45__cpo3endE,@object
	.size		_ZN40_INTERNAL_64b4dc2b_4_k_cu_ad4bac62_293054cuda3std3__45__cpo3endE,(_ZN40_INTERNAL_64b4dc2b_4_k_cu_ad4bac62_293054cuda3std3__419piecewise_constructE - _ZN40_INTERNAL_64b4dc2b_4_k_cu_ad4bac62_293054cuda3std3__45__cpo3endE)
_ZN40_INTERNAL_64b4dc2b_4_k_cu_ad4bac62_293054cuda3std3__45__cpo3endE:
	.zero		1
	.type		_ZN40_INTERNAL_64b4dc2b_4_k_cu_ad4bac62_293054cuda3std3__419piecewise_constructE,@object
	.size		_ZN40_INTERNAL_64b4dc2b_4_k_cu_ad4bac62_293054cuda3std3__419piecewise_constructE,(_ZN40_INTERNAL_64b4dc2b_4_k_cu_ad4bac62_293054cuda3std3__45__cpo4cendE - _ZN40_INTERNAL_64b4dc2b_4_k_cu_ad4bac62_293054cuda3std3__419piecewise_constructE)
_ZN40_INTERNAL_64b4dc2b_4_k_cu_ad4bac62_293054cuda3std3__419piecewise_constructE:
	.zero		1
	.type		_ZN40_INTERNAL_64b4dc2b_4_k_cu_ad4bac62_293054cuda3std3__45__cpo4cendE,@object
	.size		_ZN40_INTERNAL_64b4dc2b_4_k_cu_ad4bac62_293054cuda3std3__45__cpo4cendE,(_ZN40_INTERNAL_64b4dc2b_4_k_cu_ad4bac62_293054cuda3std6ranges3__45__cpo4swapE - _ZN40_INTERNAL_64b4dc2b_4_k_cu_ad4bac62_293054cuda3std3__45__cpo4cendE)
_ZN40_INTERNAL_64b4dc2b_4_k_cu_ad4bac62_293054cuda3std3__45__cpo4cendE:
	.zero		1
	.type		_ZN40_INTERNAL_64b4dc2b_4_k_cu_ad4bac62_293054cuda3std6ranges3__45__cpo4swapE,@object
	.size		_ZN40_INTERNAL_64b4dc2b_4_k_cu_ad4bac62_293054cuda3std6ranges3__45__cpo4swapE,(.L_7 - _ZN40_INTERNAL_64b4dc2b_4_k_cu_ad4bac62_293054cuda3std6ranges3__45__cpo4swapE)
_ZN40_INTERNAL_64b4dc2b_4_k_cu_ad4bac62_293054cuda3std6ranges3__45__cpo4swapE:
	.zero		1
.L_7:


//--------------------- .nv.constant0._ZN7cutlass13device_kernelINS_4gemm6kernel13GemmUniversalIN4cute5tupleIJiiiiEEENS1_10collective13CollectiveMmaINS1_37MainloopSm90TmaGmmaWarpSpecializedFP8ILi3ENS5_IJNS4_1CILi1EEENSA_ILi4EEESB_EEENS1_35KernelTmaWarpSpecializedCooperativeEEENS5_IJNSA_ILi256EEESG_NSA_ILi128EEEEEENS_12float_e5m2_tENS5_IJlSB_lEEESJ_SK_NS4_8TiledMMAINS4_8MMA_AtomIJNS4_4SM904GMMA31MMA_64x256x32_F32E5M2E5M2_SS_TNILNSO_7ScaleInE1ELSQ_1EEEEEENS4_6LayoutINS5_IJNSA_ILi2EEESB_SB_EEENS5_IJSB_NSA_ILi0EEESW_EEEEENS5_IJNS4_10UnderscoreESZ_SZ_EEEEENS4_23SM90_TMA_LOAD_MULTICASTENS4_14ComposedLayoutINS4_7SwizzleILi3ELi4ELi3EEENS4_18smem_ptr_flag_bitsILi8EEENST_INS5_IJNSA_ILi8EEESH_EEENS5_IJSH_SB_EEEEEEEvNS4_8identityENS4_13SM90_TMA_LOADES1C_vS1D_EENS_8epilogue10collective6detail29Sm90TmaWarpSpecializedAdapterINS1H_15DefaultEpilogueISJ_SK_SK_NS1G_6thread17LinearCombinationISJ_Li1EffLNS1L_9ScaleType4KindE0ELNS_15FloatRoundStyleE2ESJ_EENS1_15EpilogueDefaultEEEEEvvEEEEvNT_6ParamsE --------------------------
	.section	.nv.constant0._ZN7cutlass13device_kernelINS_4gemm6kernel13GemmUniversalIN4cute5tupleIJiiiiEEENS1_10collective13CollectiveMmaINS1_37MainloopSm90TmaGmmaWarpSpecializedFP8ILi3ENS5_IJNS4_1CILi1EEENSA_ILi4EEESB_EEENS1_35KernelTmaWarpSpecializedCooperativeEEENS5_IJNSA_ILi256EEESG_NSA_ILi128EEEEEENS_12float_e5m2_tENS5_IJlSB_lEEESJ_SK_NS4_8TiledMMAINS4_8MMA_AtomIJNS4_4SM904GMMA31MMA_64x256x32_F32E5M2E5M2_SS_TNILNSO_7ScaleInE1ELSQ_1EEEEEENS4_6LayoutINS5_IJNSA_ILi2EEESB_SB_EEENS5_IJSB_NSA_ILi0EEESW_EEEEENS5_IJNS4_10UnderscoreESZ_SZ_EEEEENS4_23SM90_TMA_LOAD_MULTICASTENS4_14ComposedLayoutINS4_7SwizzleILi3ELi4ELi3EEENS4_18smem_ptr_flag_bitsILi8EEENST_INS5_IJNSA_ILi8EEESH_EEENS5_IJSH_SB_EEEEEEEvNS4_8identityENS4_13SM90_TMA_LOADES1C_vS1D_EENS_8epilogue10collective6detail29Sm90TmaWarpSpecializedAdapterINS1H_15DefaultEpilogueISJ_SK_SK_NS1G_6thread17LinearCombinationISJ_Li1EffLNS1L_9ScaleType4KindE0ELNS_15FloatRoundStyleE2ESJ_EENS1_15EpilogueDefaultEEEEEvvEEEEvNT_6ParamsE,"a",@progbits
	.sectionflags	@""
	.align	4
.nv.constant0._ZN7cutlass13device_kernelINS_4gemm6kernel13GemmUniversalIN4cute5tupleIJiiiiEEENS1_10collective13CollectiveMmaINS1_37MainloopSm90TmaGmmaWarpSpecializedFP8ILi3ENS5_IJNS4_1CILi1EEENSA_ILi4EEESB_EEENS1_35KernelTmaWarpSpecializedCooperativeEEENS5_IJNSA_ILi256EEESG_NSA_ILi128EEEEEENS_12float_e5m2_tENS5_IJlSB_lEEESJ_SK_NS4_8TiledMMAINS4_8MMA_AtomIJNS4_4SM904GMMA31MMA_64x256x32_F32E5M2E5M2_SS_TNILNSO_7ScaleInE1ELSQ_1EEEEEENS4_6LayoutINS5_IJNSA_ILi2EEESB_SB_EEENS5_IJSB_NSA_ILi0EEESW_EEEEENS5_IJNS4_10UnderscoreESZ_SZ_EEEEENS4_23SM90_TMA_LOAD_MULTICASTENS4_14ComposedLayoutINS4_7SwizzleILi3ELi4ELi3EEENS4_18smem_ptr_flag_bitsILi8EEENST_INS5_IJNSA_ILi8EEESH_EEENS5_IJSH_SB_EEEEEEEvNS4_8identityENS4_13SM90_TMA_LOADES1C_vS1D_EENS_8epilogue10collective6detail29Sm90TmaWarpSpecializedAdapterINS1H_15DefaultEpilogueISJ_SK_SK_NS1G_6thread17LinearCombinationISJ_Li1EffLNS1L_9ScaleType4KindE0ELNS_15FloatRoundStyleE2ESJ_EENS1_15EpilogueDefaultEEEEEvvEEEEvNT_6ParamsE:
	.zero		1664


//--------------------- SYMBOLS --------------------------

	.type		.nv.reservedSmem.offset0,@object
	.size		.nv.reservedSmem.offset0,0x4
